//
// Generated by NVIDIA NVVM Compiler
//
// Compiler Build ID: CL-36424714
// Cuda compilation tools, release 13.0, V13.0.88
// Based on NVVM 20.0.0
//

.version 9.0
.target sm_100
.address_size 64

	// .globl	alphatrend_batch_f32

.visible .entry alphatrend_batch_f32(
	.param .u64 .ptr .align 1 alphatrend_batch_f32_param_0,
	.param .u64 .ptr .align 1 alphatrend_batch_f32_param_1,
	.param .u64 .ptr .align 1 alphatrend_batch_f32_param_2,
	.param .u64 .ptr .align 1 alphatrend_batch_f32_param_3,
	.param .u64 .ptr .align 1 alphatrend_batch_f32_param_4,
	.param .u64 .ptr .align 1 alphatrend_batch_f32_param_5,
	.param .u64 .ptr .align 1 alphatrend_batch_f32_param_6,
	.param .u64 .ptr .align 1 alphatrend_batch_f32_param_7,
	.param .u32 alphatrend_batch_f32_param_8,
	.param .u32 alphatrend_batch_f32_param_9,
	.param .u32 alphatrend_batch_f32_param_10,
	.param .u32 alphatrend_batch_f32_param_11,
	.param .u64 .ptr .align 1 alphatrend_batch_f32_param_12,
	.param .u64 .ptr .align 1 alphatrend_batch_f32_param_13
)
{
	.reg .pred 	%p<62>;
	.reg .b32 	%r<109>;
	.reg .b32 	%f<113>;
	.reg .b64 	%rd<113>;
	.reg .b64 	%fd<187>;

	ld.param.u64 	%rd34, [alphatrend_batch_f32_param_0];
	ld.param.u64 	%rd35, [alphatrend_batch_f32_param_1];
	ld.param.u64 	%rd36, [alphatrend_batch_f32_param_3];
	ld.param.u64 	%rd37, [alphatrend_batch_f32_param_4];
	ld.param.u64 	%rd38, [alphatrend_batch_f32_param_5];
	ld.param.u64 	%rd39, [alphatrend_batch_f32_param_6];
	ld.param.u64 	%rd40, [alphatrend_batch_f32_param_7];
	ld.param.u32 	%r60, [alphatrend_batch_f32_param_8];
	ld.param.u32 	%r61, [alphatrend_batch_f32_param_9];
	ld.param.u32 	%r62, [alphatrend_batch_f32_param_10];
	ld.param.u32 	%r63, [alphatrend_batch_f32_param_11];
	ld.param.u64 	%rd41, [alphatrend_batch_f32_param_12];
	ld.param.u64 	%rd42, [alphatrend_batch_f32_param_13];
	cvta.to.global.u64 	%rd1, %rd36;
	cvta.to.global.u64 	%rd2, %rd42;
	cvta.to.global.u64 	%rd3, %rd41;
	cvta.to.global.u64 	%rd4, %rd37;
	cvta.to.global.u64 	%rd5, %rd34;
	cvta.to.global.u64 	%rd6, %rd35;
	cvta.to.global.u64 	%rd7, %rd38;
	cvta.to.global.u64 	%rd8, %rd39;
	cvta.to.global.u64 	%rd9, %rd40;
	mov.u32 	%r64, %ctaid.x;
	mov.u32 	%r65, %ntid.x;
	mov.u32 	%r66, %tid.x;
	mad.lo.s32 	%r91, %r64, %r65, %r66;
	mov.u32 	%r67, %nctaid.x;
	mul.lo.s32 	%r2, %r65, %r67;
	setp.ge.s32 	%p3, %r91, %r62;
	@%p3 bra 	$L__BB0_67;
	cvt.s64.s32 	%rd10, %r60;
	setp.lt.s32 	%p4, %r60, 1;
	@%p4 bra 	$L__BB0_40;
	and.b32  	%r3, %r60, 7;
	add.s32 	%r4, %r3, -1;
	and.b32  	%r5, %r60, 3;
	add.s32 	%r6, %r61, 1;
	and.b32  	%r7, %r60, 2147483640;
	and.b32  	%r8, %r60, 1;
	neg.s32 	%r9, %r7;
	add.s64 	%rd11, %rd2, 16;
$L__BB0_3:
	setp.lt.u32 	%p30, %r60, 8;
	cvt.s64.s32 	%rd12, %r91;
	mul.wide.s32 	%rd70, %r91, 4;
	add.s64 	%rd71, %rd9, %rd70;
	ld.global.nc.u32 	%r77, [%rd71];
	cvt.u64.u32 	%rd13, %r77;
	add.s64 	%rd72, %rd8, %rd70;
	ld.global.nc.f32 	%f1, [%rd72];
	mov.b32 	%r100, 0;
	@%p30 bra 	$L__BB0_6;
	mul.lo.s64 	%rd73, %rd10, %rd12;
	shl.b64 	%rd74, %rd73, 2;
	add.s64 	%rd75, %rd3, %rd74;
	add.s64 	%rd112, %rd75, 16;
	add.s64 	%rd111, %rd11, %rd74;
	mov.u32 	%r92, %r9;
$L__BB0_5:
	.pragma "nounroll";
	mov.b32 	%r78, 2147483647;
	st.global.u32 	[%rd112+-16], %r78;
	st.global.u32 	[%rd111+-16], %r78;
	st.global.u32 	[%rd112+-12], %r78;
	st.global.u32 	[%rd111+-12], %r78;
	st.global.u32 	[%rd112+-8], %r78;
	st.global.u32 	[%rd111+-8], %r78;
	st.global.u32 	[%rd112+-4], %r78;
	st.global.u32 	[%rd111+-4], %r78;
	st.global.u32 	[%rd112], %r78;
	st.global.u32 	[%rd111], %r78;
	st.global.u32 	[%rd112+4], %r78;
	st.global.u32 	[%rd111+4], %r78;
	st.global.u32 	[%rd112+8], %r78;
	st.global.u32 	[%rd111+8], %r78;
	st.global.u32 	[%rd112+12], %r78;
	st.global.u32 	[%rd111+12], %r78;
	add.s32 	%r92, %r92, 8;
	add.s64 	%rd112, %rd112, 32;
	add.s64 	%rd111, %rd111, 32;
	setp.eq.s32 	%p31, %r92, 0;
	mov.u32 	%r100, %r7;
	@%p31 bra 	$L__BB0_6;
	bra.uni 	$L__BB0_5;
$L__BB0_6:
	mul.lo.s64 	%rd76, %rd12, %rd10;
	shl.b64 	%rd77, %rd76, 2;
	add.s64 	%rd24, %rd3, %rd77;
	add.s64 	%rd25, %rd2, %rd77;
	setp.eq.s32 	%p32, %r3, 0;
	@%p32 bra 	$L__BB0_14;
	setp.lt.u32 	%p33, %r4, 3;
	@%p33 bra 	$L__BB0_9;
	mul.wide.u32 	%rd78, %r100, 4;
	add.s64 	%rd79, %rd24, %rd78;
	mov.b32 	%r79, 2147483647;
	st.global.u32 	[%rd79], %r79;
	add.s64 	%rd80, %rd25, %rd78;
	st.global.u32 	[%rd80], %r79;
	st.global.u32 	[%rd79+4], %r79;
	st.global.u32 	[%rd80+4], %r79;
	st.global.u32 	[%rd79+8], %r79;
	st.global.u32 	[%rd80+8], %r79;
	st.global.u32 	[%rd79+12], %r79;
	st.global.u32 	[%rd80+12], %r79;
	add.s32 	%r100, %r100, 4;
$L__BB0_9:
	setp.eq.s32 	%p34, %r5, 0;
	@%p34 bra 	$L__BB0_14;
	setp.eq.s32 	%p35, %r5, 1;
	@%p35 bra 	$L__BB0_12;
	mul.wide.u32 	%rd81, %r100, 4;
	add.s64 	%rd82, %rd24, %rd81;
	mov.b32 	%r80, 2147483647;
	st.global.u32 	[%rd82], %r80;
	add.s64 	%rd83, %rd25, %rd81;
	st.global.u32 	[%rd83], %r80;
	st.global.u32 	[%rd82+4], %r80;
	st.global.u32 	[%rd83+4], %r80;
	add.s32 	%r100, %r100, 2;
$L__BB0_12:
	setp.eq.s32 	%p36, %r8, 0;
	@%p36 bra 	$L__BB0_14;
	mul.wide.u32 	%rd84, %r100, 4;
	add.s64 	%rd85, %rd24, %rd84;
	mov.b32 	%r81, 2147483647;
	st.global.u32 	[%rd85], %r81;
	add.s64 	%rd86, %rd25, %rd84;
	st.global.u32 	[%rd86], %r81;
$L__BB0_14:
	cvt.u32.u64 	%r82, %rd13;
	setp.lt.s32 	%p37, %r82, 1;
	setp.gt.s32 	%p38, %r82, %r60;
	or.pred  	%p39, %p37, %p38;
	@%p39 bra 	$L__BB0_27;
	add.s32 	%r13, %r82, %r61;
	setp.gt.s32 	%p40, %r13, %r60;
	@%p40 bra 	$L__BB0_27;
	shl.b64 	%rd87, %rd12, 2;
	add.s64 	%rd88, %rd7, %rd87;
	ld.global.nc.u32 	%r14, [%rd88];
	setp.lt.s32 	%p41, %r14, 0;
	setp.ge.s32 	%p42, %r14, %r63;
	or.pred  	%p43, %p41, %p42;
	@%p43 bra 	$L__BB0_27;
	cvt.u64.u32 	%rd20, %r14;
	max.s32 	%r84, %r13, %r6;
	sub.s32 	%r15, %r84, %r61;
	and.b32  	%r16, %r15, 15;
	sub.s32 	%r85, %r61, %r84;
	setp.gt.u32 	%p44, %r85, -16;
	mov.f64 	%fd170, 0d0000000000000000;
	mov.u32 	%r96, %r61;
	@%p44 bra 	$L__BB0_29;
	and.b32  	%r25, %r15, -16;
	mov.b32 	%r94, 0;
	mov.f64 	%fd170, 0d0000000000000000;
	mov.u32 	%r96, %r61;
	bra.uni 	$L__BB0_28;
$L__BB0_19:
	mov.f32 	%f3, %f107;
	mul.f64 	%fd163, %fd170, %fd7;
	cvt.rn.f32.f64 	%f97, %fd163;
	cvt.s64.s32 	%rd21, %r95;
	mul.wide.s32 	%rd96, %r95, 4;
	add.s64 	%rd97, %rd6, %rd96;
	ld.global.nc.f32 	%f98, [%rd97];
	fma.rn.f32 	%f4, %f9, %f97, %f98;
	add.s64 	%rd98, %rd5, %rd96;
	ld.global.nc.f32 	%f99, [%rd98];
	fma.rn.f32 	%f5, %f1, %f97, %f99;
	add.s64 	%rd99, %rd22, %rd21;
	shl.b64 	%rd100, %rd99, 2;
	add.s64 	%rd101, %rd4, %rd100;
	ld.global.nc.f32 	%f100, [%rd101];
	abs.f32 	%f102, %f100;
	setp.equ.f32 	%p53, %f102, 0f7F800000;
	setp.ltu.f32 	%p54, %f100, 0f42480000;
	or.pred  	%p1, %p53, %p54;
	setp.eq.s32 	%p55, %r95, %r24;
	@%p55 bra 	$L__BB0_21;
	setp.lt.f32 	%p56, %f4, %f3;
	selp.f32 	%f103, %f3, %f4, %p56;
	setp.gt.f32 	%p57, %f5, %f3;
	selp.f32 	%f104, %f3, %f5, %p57;
	selp.f32 	%f107, %f104, %f103, %p1;
	bra.uni 	$L__BB0_22;
$L__BB0_21:
	selp.f32 	%f107, %f5, %f4, %p1;
$L__BB0_22:
	cvt.u32.u64 	%r88, %rd21;
	shl.b64 	%rd102, %rd21, 2;
	add.s64 	%rd103, %rd24, %rd102;
	st.global.f32 	[%rd103], %f107;
	setp.le.s32 	%p58, %r88, %r13;
	@%p58 bra 	$L__BB0_24;
	shl.b64 	%rd104, %rd21, 2;
	add.s64 	%rd105, %rd25, %rd104;
	st.global.f32 	[%rd105], %f108;
$L__BB0_24:
	cvt.u32.u64 	%r89, %rd21;
	add.s32 	%r95, %r89, 1;
	setp.ge.s32 	%p59, %r95, %r60;
	@%p59 bra 	$L__BB0_26;
	shl.b64 	%rd106, %rd21, 2;
	add.s64 	%rd107, %rd1, %rd106;
	ld.global.nc.f32 	%f105, [%rd107+4];
	cvt.f64.f32 	%fd164, %f105;
	sub.s64 	%rd108, %rd21, %rd13;
	shl.b64 	%rd109, %rd108, 2;
	add.s64 	%rd110, %rd1, %rd109;
	ld.global.nc.f32 	%f106, [%rd110+4];
	cvt.f64.f32 	%fd165, %f106;
	sub.f64 	%fd166, %fd164, %fd165;
	add.f64 	%fd170, %fd170, %fd166;
$L__BB0_26:
	setp.ne.s32 	%p60, %r95, %r60;
	mov.f32 	%f108, %f3;
	@%p60 bra 	$L__BB0_19;
$L__BB0_27:
	cvt.u32.u64 	%r90, %rd12;
	add.s32 	%r91, %r90, %r2;
	setp.lt.s32 	%p61, %r91, %r62;
	@%p61 bra 	$L__BB0_3;
	bra.uni 	$L__BB0_67;
$L__BB0_28:
	.pragma "nounroll";
	mul.wide.s32 	%rd89, %r96, 4;
	add.s64 	%rd90, %rd1, %rd89;
	ld.global.nc.f32 	%f63, [%rd90];
	cvt.f64.f32 	%fd105, %f63;
	add.f64 	%fd106, %fd170, %fd105;
	ld.global.nc.f32 	%f64, [%rd90+4];
	cvt.f64.f32 	%fd107, %f64;
	add.f64 	%fd108, %fd106, %fd107;
	ld.global.nc.f32 	%f65, [%rd90+8];
	cvt.f64.f32 	%fd109, %f65;
	add.f64 	%fd110, %fd108, %fd109;
	ld.global.nc.f32 	%f66, [%rd90+12];
	cvt.f64.f32 	%fd111, %f66;
	add.f64 	%fd112, %fd110, %fd111;
	ld.global.nc.f32 	%f67, [%rd90+16];
	cvt.f64.f32 	%fd113, %f67;
	add.f64 	%fd114, %fd112, %fd113;
	ld.global.nc.f32 	%f68, [%rd90+20];
	cvt.f64.f32 	%fd115, %f68;
	add.f64 	%fd116, %fd114, %fd115;
	ld.global.nc.f32 	%f69, [%rd90+24];
	cvt.f64.f32 	%fd117, %f69;
	add.f64 	%fd118, %fd116, %fd117;
	ld.global.nc.f32 	%f70, [%rd90+28];
	cvt.f64.f32 	%fd119, %f70;
	add.f64 	%fd120, %fd118, %fd119;
	ld.global.nc.f32 	%f71, [%rd90+32];
	cvt.f64.f32 	%fd121, %f71;
	add.f64 	%fd122, %fd120, %fd121;
	ld.global.nc.f32 	%f72, [%rd90+36];
	cvt.f64.f32 	%fd123, %f72;
	add.f64 	%fd124, %fd122, %fd123;
	ld.global.nc.f32 	%f73, [%rd90+40];
	cvt.f64.f32 	%fd125, %f73;
	add.f64 	%fd126, %fd124, %fd125;
	ld.global.nc.f32 	%f74, [%rd90+44];
	cvt.f64.f32 	%fd127, %f74;
	add.f64 	%fd128, %fd126, %fd127;
	ld.global.nc.f32 	%f75, [%rd90+48];
	cvt.f64.f32 	%fd129, %f75;
	add.f64 	%fd130, %fd128, %fd129;
	ld.global.nc.f32 	%f76, [%rd90+52];
	cvt.f64.f32 	%fd131, %f76;
	add.f64 	%fd132, %fd130, %fd131;
	ld.global.nc.f32 	%f77, [%rd90+56];
	cvt.f64.f32 	%fd133, %f77;
	add.f64 	%fd134, %fd132, %fd133;
	ld.global.nc.f32 	%f78, [%rd90+60];
	cvt.f64.f32 	%fd135, %f78;
	add.f64 	%fd170, %fd134, %fd135;
	add.s32 	%r96, %r96, 16;
	add.s32 	%r94, %r94, 16;
	setp.eq.s32 	%p45, %r94, %r25;
	@%p45 bra 	$L__BB0_29;
	bra.uni 	$L__BB0_28;
$L__BB0_29:
	setp.eq.s32 	%p46, %r16, 0;
	@%p46 bra 	$L__BB0_39;
	and.b32  	%r27, %r15, 7;
	setp.lt.u32 	%p47, %r16, 8;
	@%p47 bra 	$L__BB0_32;
	mul.wide.s32 	%rd91, %r96, 4;
	add.s64 	%rd92, %rd1, %rd91;
	ld.global.nc.f32 	%f79, [%rd92];
	cvt.f64.f32 	%fd137, %f79;
	add.f64 	%fd138, %fd170, %fd137;
	ld.global.nc.f32 	%f80, [%rd92+4];
	cvt.f64.f32 	%fd139, %f80;
	add.f64 	%fd140, %fd138, %fd139;
	ld.global.nc.f32 	%f81, [%rd92+8];
	cvt.f64.f32 	%fd141, %f81;
	add.f64 	%fd142, %fd140, %fd141;
	ld.global.nc.f32 	%f82, [%rd92+12];
	cvt.f64.f32 	%fd143, %f82;
	add.f64 	%fd144, %fd142, %fd143;
	ld.global.nc.f32 	%f83, [%rd92+16];
	cvt.f64.f32 	%fd145, %f83;
	add.f64 	%fd146, %fd144, %fd145;
	ld.global.nc.f32 	%f84, [%rd92+20];
	cvt.f64.f32 	%fd147, %f84;
	add.f64 	%fd148, %fd146, %fd147;
	ld.global.nc.f32 	%f85, [%rd92+24];
	cvt.f64.f32 	%fd149, %f85;
	add.f64 	%fd150, %fd148, %fd149;
	ld.global.nc.f32 	%f86, [%rd92+28];
	cvt.f64.f32 	%fd151, %f86;
	add.f64 	%fd170, %fd150, %fd151;
	add.s32 	%r96, %r96, 8;
$L__BB0_32:
	setp.eq.s32 	%p48, %r27, 0;
	@%p48 bra 	$L__BB0_39;
	and.b32  	%r30, %r15, 3;
	setp.lt.u32 	%p49, %r27, 4;
	@%p49 bra 	$L__BB0_35;
	mul.wide.s32 	%rd93, %r96, 4;
	add.s64 	%rd94, %rd1, %rd93;
	ld.global.nc.f32 	%f87, [%rd94];
	cvt.f64.f32 	%fd153, %f87;
	add.f64 	%fd154, %fd170, %fd153;
	ld.global.nc.f32 	%f88, [%rd94+4];
	cvt.f64.f32 	%fd155, %f88;
	add.f64 	%fd156, %fd154, %fd155;
	ld.global.nc.f32 	%f89, [%rd94+8];
	cvt.f64.f32 	%fd157, %f89;
	add.f64 	%fd158, %fd156, %fd157;
	ld.global.nc.f32 	%f90, [%rd94+12];
	cvt.f64.f32 	%fd159, %f90;
	add.f64 	%fd170, %fd158, %fd159;
	add.s32 	%r96, %r96, 4;
$L__BB0_35:
	setp.eq.s32 	%p50, %r30, 0;
	@%p50 bra 	$L__BB0_39;
	mul.wide.s32 	%rd95, %r96, 4;
	add.s64 	%rd23, %rd1, %rd95;
	ld.global.nc.f32 	%f91, [%rd23];
	cvt.f64.f32 	%fd160, %f91;
	add.f64 	%fd170, %fd170, %fd160;
	setp.eq.s32 	%p51, %r30, 1;
	@%p51 bra 	$L__BB0_39;
	ld.global.nc.f32 	%f92, [%rd23+4];
	cvt.f64.f32 	%fd161, %f92;
	add.f64 	%fd170, %fd170, %fd161;
	setp.eq.s32 	%p52, %r30, 2;
	@%p52 bra 	$L__BB0_39;
	ld.global.nc.f32 	%f93, [%rd23+8];
	cvt.f64.f32 	%fd162, %f93;
	add.f64 	%fd170, %fd170, %fd162;
$L__BB0_39:
	add.s32 	%r24, %r13, -1;
	cvt.u32.u64 	%r87, %rd13;
	cvt.rn.f32.u32 	%f95, %r87;
	rcp.rn.f32 	%f96, %f95;
	cvt.f64.f32 	%fd7, %f96;
	neg.f32 	%f9, %f1;
	mul.lo.s64 	%rd22, %rd20, %rd10;
	mov.f32 	%f107, 0f7FFFFFFF;
	mov.u32 	%r95, %r24;
	mov.f32 	%f108, %f107;
	bra.uni 	$L__BB0_19;
$L__BB0_40:
	add.s32 	%r38, %r61, 1;
$L__BB0_41:
	cvt.s64.s32 	%rd26, %r91;
	mul.wide.s32 	%rd43, %r91, 4;
	add.s64 	%rd44, %rd9, %rd43;
	ld.global.nc.u32 	%r68, [%rd44];
	cvt.u64.u32 	%rd27, %r68;
	add.s64 	%rd45, %rd8, %rd43;
	ld.global.nc.f32 	%f10, [%rd45];
	setp.lt.s32 	%p5, %r68, 1;
	setp.gt.s32 	%p6, %r68, %r60;
	or.pred  	%p7, %p5, %p6;
	@%p7 bra 	$L__BB0_66;
	cvt.u32.u64 	%r69, %rd27;
	add.s32 	%r40, %r69, %r61;
	setp.gt.s32 	%p8, %r40, %r60;
	@%p8 bra 	$L__BB0_66;
	add.s64 	%rd47, %rd7, %rd43;
	ld.global.nc.u32 	%r41, [%rd47];
	setp.lt.s32 	%p9, %r41, 0;
	setp.ge.s32 	%p10, %r41, %r63;
	or.pred  	%p11, %p9, %p10;
	@%p11 bra 	$L__BB0_66;
	cvt.u64.u32 	%rd28, %r41;
	max.s32 	%r70, %r40, %r38;
	sub.s32 	%r42, %r70, %r61;
	and.b32  	%r43, %r42, 15;
	sub.s32 	%r71, %r61, %r70;
	setp.gt.u32 	%p12, %r71, -16;
	mov.f64 	%fd184, 0d0000000000000000;
	mov.u32 	%r105, %r61;
	@%p12 bra 	$L__BB0_47;
	and.b32  	%r44, %r42, -16;
	mov.b32 	%r104, 0;
	mov.f64 	%fd184, 0d0000000000000000;
	mov.u32 	%r105, %r61;
$L__BB0_46:
	.pragma "nounroll";
	mul.wide.s32 	%rd48, %r105, 4;
	add.s64 	%rd49, %rd1, %rd48;
	ld.global.nc.f32 	%f19, [%rd49];
	cvt.f64.f32 	%fd40, %f19;
	add.f64 	%fd41, %fd184, %fd40;
	ld.global.nc.f32 	%f20, [%rd49+4];
	cvt.f64.f32 	%fd42, %f20;
	add.f64 	%fd43, %fd41, %fd42;
	ld.global.nc.f32 	%f21, [%rd49+8];
	cvt.f64.f32 	%fd44, %f21;
	add.f64 	%fd45, %fd43, %fd44;
	ld.global.nc.f32 	%f22, [%rd49+12];
	cvt.f64.f32 	%fd46, %f22;
	add.f64 	%fd47, %fd45, %fd46;
	ld.global.nc.f32 	%f23, [%rd49+16];
	cvt.f64.f32 	%fd48, %f23;
	add.f64 	%fd49, %fd47, %fd48;
	ld.global.nc.f32 	%f24, [%rd49+20];
	cvt.f64.f32 	%fd50, %f24;
	add.f64 	%fd51, %fd49, %fd50;
	ld.global.nc.f32 	%f25, [%rd49+24];
	cvt.f64.f32 	%fd52, %f25;
	add.f64 	%fd53, %fd51, %fd52;
	ld.global.nc.f32 	%f26, [%rd49+28];
	cvt.f64.f32 	%fd54, %f26;
	add.f64 	%fd55, %fd53, %fd54;
	ld.global.nc.f32 	%f27, [%rd49+32];
	cvt.f64.f32 	%fd56, %f27;
	add.f64 	%fd57, %fd55, %fd56;
	ld.global.nc.f32 	%f28, [%rd49+36];
	cvt.f64.f32 	%fd58, %f28;
	add.f64 	%fd59, %fd57, %fd58;
	ld.global.nc.f32 	%f29, [%rd49+40];
	cvt.f64.f32 	%fd60, %f29;
	add.f64 	%fd61, %fd59, %fd60;
	ld.global.nc.f32 	%f30, [%rd49+44];
	cvt.f64.f32 	%fd62, %f30;
	add.f64 	%fd63, %fd61, %fd62;
	ld.global.nc.f32 	%f31, [%rd49+48];
	cvt.f64.f32 	%fd64, %f31;
	add.f64 	%fd65, %fd63, %fd64;
	ld.global.nc.f32 	%f32, [%rd49+52];
	cvt.f64.f32 	%fd66, %f32;
	add.f64 	%fd67, %fd65, %fd66;
	ld.global.nc.f32 	%f33, [%rd49+56];
	cvt.f64.f32 	%fd68, %f33;
	add.f64 	%fd69, %fd67, %fd68;
	ld.global.nc.f32 	%f34, [%rd49+60];
	cvt.f64.f32 	%fd70, %f34;
	add.f64 	%fd184, %fd69, %fd70;
	add.s32 	%r105, %r105, 16;
	add.s32 	%r104, %r104, 16;
	setp.ne.s32 	%p13, %r104, %r44;
	@%p13 bra 	$L__BB0_46;
$L__BB0_47:
	setp.eq.s32 	%p14, %r43, 0;
	@%p14 bra 	$L__BB0_57;
	and.b32  	%r50, %r42, 7;
	setp.lt.u32 	%p15, %r43, 8;
	@%p15 bra 	$L__BB0_50;
	mul.wide.s32 	%rd50, %r105, 4;
	add.s64 	%rd51, %rd1, %rd50;
	ld.global.nc.f32 	%f35, [%rd51];
	cvt.f64.f32 	%fd72, %f35;
	add.f64 	%fd73, %fd184, %fd72;
	ld.global.nc.f32 	%f36, [%rd51+4];
	cvt.f64.f32 	%fd74, %f36;
	add.f64 	%fd75, %fd73, %fd74;
	ld.global.nc.f32 	%f37, [%rd51+8];
	cvt.f64.f32 	%fd76, %f37;
	add.f64 	%fd77, %fd75, %fd76;
	ld.global.nc.f32 	%f38, [%rd51+12];
	cvt.f64.f32 	%fd78, %f38;
	add.f64 	%fd79, %fd77, %fd78;
	ld.global.nc.f32 	%f39, [%rd51+16];
	cvt.f64.f32 	%fd80, %f39;
	add.f64 	%fd81, %fd79, %fd80;
	ld.global.nc.f32 	%f40, [%rd51+20];
	cvt.f64.f32 	%fd82, %f40;
	add.f64 	%fd83, %fd81, %fd82;
	ld.global.nc.f32 	%f41, [%rd51+24];
	cvt.f64.f32 	%fd84, %f41;
	add.f64 	%fd85, %fd83, %fd84;
	ld.global.nc.f32 	%f42, [%rd51+28];
	cvt.f64.f32 	%fd86, %f42;
	add.f64 	%fd184, %fd85, %fd86;
	add.s32 	%r105, %r105, 8;
$L__BB0_50:
	setp.eq.s32 	%p16, %r50, 0;
	@%p16 bra 	$L__BB0_57;
	and.b32  	%r53, %r42, 3;
	setp.lt.u32 	%p17, %r50, 4;
	@%p17 bra 	$L__BB0_53;
	mul.wide.s32 	%rd52, %r105, 4;
	add.s64 	%rd53, %rd1, %rd52;
	ld.global.nc.f32 	%f43, [%rd53];
	cvt.f64.f32 	%fd88, %f43;
	add.f64 	%fd89, %fd184, %fd88;
	ld.global.nc.f32 	%f44, [%rd53+4];
	cvt.f64.f32 	%fd90, %f44;
	add.f64 	%fd91, %fd89, %fd90;
	ld.global.nc.f32 	%f45, [%rd53+8];
	cvt.f64.f32 	%fd92, %f45;
	add.f64 	%fd93, %fd91, %fd92;
	ld.global.nc.f32 	%f46, [%rd53+12];
	cvt.f64.f32 	%fd94, %f46;
	add.f64 	%fd184, %fd93, %fd94;
	add.s32 	%r105, %r105, 4;
$L__BB0_53:
	setp.eq.s32 	%p18, %r53, 0;
	@%p18 bra 	$L__BB0_57;
	mul.wide.s32 	%rd54, %r105, 4;
	add.s64 	%rd29, %rd1, %rd54;
	ld.global.nc.f32 	%f47, [%rd29];
	cvt.f64.f32 	%fd95, %f47;
	add.f64 	%fd184, %fd184, %fd95;
	setp.eq.s32 	%p19, %r53, 1;
	@%p19 bra 	$L__BB0_57;
	ld.global.nc.f32 	%f48, [%rd29+4];
	cvt.f64.f32 	%fd96, %f48;
	add.f64 	%fd184, %fd184, %fd96;
	setp.eq.s32 	%p20, %r53, 2;
	@%p20 bra 	$L__BB0_57;
	ld.global.nc.f32 	%f49, [%rd29+8];
	cvt.f64.f32 	%fd97, %f49;
	add.f64 	%fd184, %fd184, %fd97;
$L__BB0_57:
	add.s32 	%r56, %r40, -1;
	cvt.u32.u64 	%r73, %rd27;
	cvt.rn.f32.u32 	%f51, %r73;
	rcp.rn.f32 	%f52, %f51;
	cvt.f64.f32 	%fd33, %f52;
	neg.f32 	%f11, %f10;
	mul.lo.s64 	%rd30, %rd26, %rd10;
	mul.lo.s64 	%rd31, %rd28, %rd10;
	mov.f32 	%f110, 0f7FFFFFFF;
	mov.u32 	%r108, %r56;
	mov.f32 	%f111, %f110;
$L__BB0_58:
	mov.f32 	%f13, %f110;
	mul.f64 	%fd98, %fd184, %fd33;
	cvt.rn.f32.f64 	%f53, %fd98;
	cvt.s64.s32 	%rd32, %r108;
	mul.wide.s32 	%rd55, %r108, 4;
	add.s64 	%rd56, %rd6, %rd55;
	ld.global.nc.f32 	%f54, [%rd56];
	fma.rn.f32 	%f14, %f11, %f53, %f54;
	add.s64 	%rd57, %rd5, %rd55;
	ld.global.nc.f32 	%f55, [%rd57];
	fma.rn.f32 	%f15, %f10, %f53, %f55;
	add.s64 	%rd58, %rd31, %rd32;
	shl.b64 	%rd59, %rd58, 2;
	add.s64 	%rd60, %rd4, %rd59;
	ld.global.nc.f32 	%f56, [%rd60];
	abs.f32 	%f58, %f56;
	setp.equ.f32 	%p21, %f58, 0f7F800000;
	setp.ltu.f32 	%p22, %f56, 0f42480000;
	or.pred  	%p2, %p21, %p22;
	setp.ne.s32 	%p23, %r108, %r56;
	@%p23 bra 	$L__BB0_60;
	selp.f32 	%f110, %f15, %f14, %p2;
	bra.uni 	$L__BB0_61;
$L__BB0_60:
	setp.lt.f32 	%p24, %f14, %f13;
	selp.f32 	%f59, %f13, %f14, %p24;
	setp.gt.f32 	%p25, %f15, %f13;
	selp.f32 	%f60, %f13, %f15, %p25;
	selp.f32 	%f110, %f60, %f59, %p2;
$L__BB0_61:
	cvt.u32.u64 	%r74, %rd32;
	add.s64 	%rd33, %rd30, %rd32;
	shl.b64 	%rd61, %rd33, 2;
	add.s64 	%rd62, %rd3, %rd61;
	st.global.f32 	[%rd62], %f110;
	setp.le.s32 	%p26, %r74, %r40;
	@%p26 bra 	$L__BB0_63;
	add.s64 	%rd64, %rd2, %rd61;
	st.global.f32 	[%rd64], %f111;
$L__BB0_63:
	cvt.u32.u64 	%r75, %rd32;
	add.s32 	%r108, %r75, 1;
	setp.ge.s32 	%p27, %r108, %r60;
	@%p27 bra 	$L__BB0_65;
	shl.b64 	%rd65, %rd32, 2;
	add.s64 	%rd66, %rd1, %rd65;
	ld.global.nc.f32 	%f61, [%rd66+4];
	cvt.f64.f32 	%fd99, %f61;
	sub.s64 	%rd67, %rd32, %rd27;
	shl.b64 	%rd68, %rd67, 2;
	add.s64 	%rd69, %rd1, %rd68;
	ld.global.nc.f32 	%f62, [%rd69+4];
	cvt.f64.f32 	%fd100, %f62;
	sub.f64 	%fd101, %fd99, %fd100;
	add.f64 	%fd184, %fd184, %fd101;
$L__BB0_65:
	setp.ne.s32 	%p28, %r108, %r60;
	mov.f32 	%f111, %f13;
	@%p28 bra 	$L__BB0_58;
$L__BB0_66:
	add.s32 	%r91, %r91, %r2;
	setp.lt.s32 	%p29, %r91, %r62;
	@%p29 bra 	$L__BB0_41;
$L__BB0_67:
	ret;

}
	// .globl	alphatrend_many_series_one_param_f32
.visible .entry alphatrend_many_series_one_param_f32(
	.param .u64 .ptr .align 1 alphatrend_many_series_one_param_f32_param_0,
	.param .u64 .ptr .align 1 alphatrend_many_series_one_param_f32_param_1,
	.param .u64 .ptr .align 1 alphatrend_many_series_one_param_f32_param_2,
	.param .u64 .ptr .align 1 alphatrend_many_series_one_param_f32_param_3,
	.param .u64 .ptr .align 1 alphatrend_many_series_one_param_f32_param_4,
	.param .u32 alphatrend_many_series_one_param_f32_param_5,
	.param .u32 alphatrend_many_series_one_param_f32_param_6,
	.param .f32 alphatrend_many_series_one_param_f32_param_7,
	.param .u32 alphatrend_many_series_one_param_f32_param_8,
	.param .u64 .ptr .align 1 alphatrend_many_series_one_param_f32_param_9,
	.param .u64 .ptr .align 1 alphatrend_many_series_one_param_f32_param_10
)
{
	.reg .pred 	%p<54>;
	.reg .b32 	%r<150>;
	.reg .b32 	%f<86>;
	.reg .b64 	%rd<165>;
	.reg .b64 	%fd<106>;

	ld.param.u64 	%rd12, [alphatrend_many_series_one_param_f32_param_0];
	ld.param.u64 	%rd13, [alphatrend_many_series_one_param_f32_param_1];
	ld.param.u64 	%rd16, [alphatrend_many_series_one_param_f32_param_2];
	ld.param.u64 	%rd14, [alphatrend_many_series_one_param_f32_param_3];
	ld.param.u64 	%rd15, [alphatrend_many_series_one_param_f32_param_4];
	ld.param.u32 	%r80, [alphatrend_many_series_one_param_f32_param_5];
	ld.param.u32 	%r81, [alphatrend_many_series_one_param_f32_param_6];
	ld.param.f32 	%f16, [alphatrend_many_series_one_param_f32_param_7];
	ld.param.u32 	%r82, [alphatrend_many_series_one_param_f32_param_8];
	ld.param.u64 	%rd17, [alphatrend_many_series_one_param_f32_param_9];
	ld.param.u64 	%rd18, [alphatrend_many_series_one_param_f32_param_10];
	cvta.to.global.u64 	%rd1, %rd16;
	cvta.to.global.u64 	%rd2, %rd18;
	cvta.to.global.u64 	%rd3, %rd17;
	cvta.to.global.u64 	%rd4, %rd14;
	cvta.to.global.u64 	%rd5, %rd12;
	cvta.to.global.u64 	%rd6, %rd13;
	mov.u32 	%r83, %ctaid.x;
	mov.u32 	%r84, %ntid.x;
	mov.u32 	%r85, %tid.x;
	mad.lo.s32 	%r1, %r83, %r84, %r85;
	setp.ge.s32 	%p3, %r1, %r80;
	@%p3 bra 	$L__BB1_59;
	cvta.to.global.u64 	%rd19, %rd15;
	mul.wide.s32 	%rd20, %r1, 4;
	add.s64 	%rd21, %rd19, %rd20;
	ld.global.nc.u32 	%r86, [%rd21];
	setp.gt.s32 	%p4, %r82, 0;
	setp.lt.s32 	%p5, %r86, %r81;
	and.pred  	%p6, %p4, %p5;
	@%p6 bra 	$L__BB1_14;
	setp.lt.s32 	%p45, %r81, 1;
	@%p45 bra 	$L__BB1_59;
	and.b32  	%r3, %r81, 7;
	setp.lt.u32 	%p46, %r81, 8;
	mov.b32 	%r148, 0;
	@%p46 bra 	$L__BB1_6;
	and.b32  	%r148, %r81, 2147483640;
	neg.s32 	%r125, %r148;
	shl.b32 	%r6, %r80, 3;
	mul.wide.s32 	%rd128, %r80, 4;
	mov.u32 	%r124, %r1;
$L__BB1_5:
	.pragma "nounroll";
	mul.wide.s32 	%rd125, %r124, 4;
	add.s64 	%rd126, %rd3, %rd125;
	mov.b32 	%r116, 2147483647;
	st.global.u32 	[%rd126], %r116;
	add.s64 	%rd127, %rd2, %rd125;
	st.global.u32 	[%rd127], %r116;
	add.s64 	%rd129, %rd126, %rd128;
	st.global.u32 	[%rd129], %r116;
	add.s64 	%rd130, %rd127, %rd128;
	st.global.u32 	[%rd130], %r116;
	add.s64 	%rd131, %rd129, %rd128;
	st.global.u32 	[%rd131], %r116;
	add.s64 	%rd132, %rd130, %rd128;
	st.global.u32 	[%rd132], %r116;
	add.s64 	%rd133, %rd131, %rd128;
	st.global.u32 	[%rd133], %r116;
	add.s64 	%rd134, %rd132, %rd128;
	st.global.u32 	[%rd134], %r116;
	add.s64 	%rd135, %rd133, %rd128;
	st.global.u32 	[%rd135], %r116;
	add.s64 	%rd136, %rd134, %rd128;
	st.global.u32 	[%rd136], %r116;
	add.s64 	%rd137, %rd135, %rd128;
	st.global.u32 	[%rd137], %r116;
	add.s64 	%rd138, %rd136, %rd128;
	st.global.u32 	[%rd138], %r116;
	add.s64 	%rd139, %rd137, %rd128;
	st.global.u32 	[%rd139], %r116;
	add.s64 	%rd140, %rd138, %rd128;
	st.global.u32 	[%rd140], %r116;
	add.s64 	%rd141, %rd139, %rd128;
	st.global.u32 	[%rd141], %r116;
	add.s64 	%rd142, %rd140, %rd128;
	st.global.u32 	[%rd142], %r116;
	add.s32 	%r125, %r125, 8;
	add.s32 	%r124, %r124, %r6;
	setp.eq.s32 	%p47, %r125, 0;
	@%p47 bra 	$L__BB1_6;
	bra.uni 	$L__BB1_5;
$L__BB1_6:
	setp.eq.s32 	%p48, %r3, 0;
	@%p48 bra 	$L__BB1_59;
	and.b32  	%r75, %r81, 3;
	setp.lt.u32 	%p49, %r3, 4;
	@%p49 bra 	$L__BB1_9;
	mad.lo.s32 	%r117, %r148, %r80, %r1;
	mul.wide.s32 	%rd143, %r117, 4;
	add.s64 	%rd144, %rd3, %rd143;
	mov.b32 	%r118, 2147483647;
	st.global.u32 	[%rd144], %r118;
	add.s64 	%rd145, %rd2, %rd143;
	st.global.u32 	[%rd145], %r118;
	mul.wide.s32 	%rd146, %r80, 4;
	add.s64 	%rd147, %rd144, %rd146;
	st.global.u32 	[%rd147], %r118;
	add.s64 	%rd148, %rd145, %rd146;
	st.global.u32 	[%rd148], %r118;
	add.s64 	%rd149, %rd147, %rd146;
	st.global.u32 	[%rd149], %r118;
	add.s64 	%rd150, %rd148, %rd146;
	st.global.u32 	[%rd150], %r118;
	add.s64 	%rd151, %rd149, %rd146;
	st.global.u32 	[%rd151], %r118;
	add.s64 	%rd152, %rd150, %rd146;
	st.global.u32 	[%rd152], %r118;
	add.s32 	%r148, %r148, 4;
$L__BB1_9:
	setp.eq.s32 	%p50, %r75, 0;
	@%p50 bra 	$L__BB1_59;
	setp.eq.s32 	%p51, %r75, 1;
	@%p51 bra 	$L__BB1_12;
	mad.lo.s32 	%r119, %r148, %r80, %r1;
	mul.wide.s32 	%rd153, %r119, 4;
	add.s64 	%rd154, %rd3, %rd153;
	mov.b32 	%r120, 2147483647;
	st.global.u32 	[%rd154], %r120;
	add.s64 	%rd155, %rd2, %rd153;
	st.global.u32 	[%rd155], %r120;
	mul.wide.s32 	%rd156, %r80, 4;
	add.s64 	%rd157, %rd154, %rd156;
	st.global.u32 	[%rd157], %r120;
	add.s64 	%rd158, %rd155, %rd156;
	st.global.u32 	[%rd158], %r120;
	add.s32 	%r148, %r148, 2;
$L__BB1_12:
	and.b32  	%r121, %r81, 1;
	setp.eq.b32 	%p52, %r121, 1;
	not.pred 	%p53, %p52;
	@%p53 bra 	$L__BB1_59;
	mad.lo.s32 	%r122, %r148, %r80, %r1;
	mul.wide.s32 	%rd159, %r122, 4;
	add.s64 	%rd160, %rd3, %rd159;
	mov.b32 	%r123, 2147483647;
	st.global.u32 	[%rd160], %r123;
	add.s64 	%rd161, %rd2, %rd159;
	st.global.u32 	[%rd161], %r123;
	bra.uni 	$L__BB1_59;
$L__BB1_14:
	add.s32 	%r11, %r86, %r82;
	add.s32 	%r136, %r11, -1;
	setp.lt.s32 	%p7, %r81, 1;
	@%p7 bra 	$L__BB1_26;
	and.b32  	%r13, %r81, 7;
	setp.lt.u32 	%p8, %r81, 8;
	mov.b32 	%r129, 0;
	@%p8 bra 	$L__BB1_18;
	and.b32  	%r129, %r81, 2147483640;
	neg.s32 	%r127, %r129;
	shl.b32 	%r16, %r80, 3;
	mul.wide.s32 	%rd25, %r80, 4;
	mov.u32 	%r126, %r1;
$L__BB1_17:
	.pragma "nounroll";
	mul.wide.s32 	%rd22, %r126, 4;
	add.s64 	%rd23, %rd3, %rd22;
	mov.b32 	%r88, 2147483647;
	st.global.u32 	[%rd23], %r88;
	add.s64 	%rd24, %rd2, %rd22;
	st.global.u32 	[%rd24], %r88;
	add.s64 	%rd26, %rd23, %rd25;
	st.global.u32 	[%rd26], %r88;
	add.s64 	%rd27, %rd24, %rd25;
	st.global.u32 	[%rd27], %r88;
	add.s64 	%rd28, %rd26, %rd25;
	st.global.u32 	[%rd28], %r88;
	add.s64 	%rd29, %rd27, %rd25;
	st.global.u32 	[%rd29], %r88;
	add.s64 	%rd30, %rd28, %rd25;
	st.global.u32 	[%rd30], %r88;
	add.s64 	%rd31, %rd29, %rd25;
	st.global.u32 	[%rd31], %r88;
	add.s64 	%rd32, %rd30, %rd25;
	st.global.u32 	[%rd32], %r88;
	add.s64 	%rd33, %rd31, %rd25;
	st.global.u32 	[%rd33], %r88;
	add.s64 	%rd34, %rd32, %rd25;
	st.global.u32 	[%rd34], %r88;
	add.s64 	%rd35, %rd33, %rd25;
	st.global.u32 	[%rd35], %r88;
	add.s64 	%rd36, %rd34, %rd25;
	st.global.u32 	[%rd36], %r88;
	add.s64 	%rd37, %rd35, %rd25;
	st.global.u32 	[%rd37], %r88;
	add.s64 	%rd38, %rd36, %rd25;
	st.global.u32 	[%rd38], %r88;
	add.s64 	%rd39, %rd37, %rd25;
	st.global.u32 	[%rd39], %r88;
	add.s32 	%r127, %r127, 8;
	add.s32 	%r126, %r126, %r16;
	setp.ne.s32 	%p9, %r127, 0;
	@%p9 bra 	$L__BB1_17;
$L__BB1_18:
	setp.eq.s32 	%p10, %r13, 0;
	@%p10 bra 	$L__BB1_26;
	and.b32  	%r22, %r81, 3;
	setp.lt.u32 	%p11, %r13, 4;
	@%p11 bra 	$L__BB1_21;
	mad.lo.s32 	%r89, %r129, %r80, %r1;
	mul.wide.s32 	%rd40, %r89, 4;
	add.s64 	%rd41, %rd3, %rd40;
	mov.b32 	%r90, 2147483647;
	st.global.u32 	[%rd41], %r90;
	add.s64 	%rd42, %rd2, %rd40;
	st.global.u32 	[%rd42], %r90;
	mul.wide.s32 	%rd43, %r80, 4;
	add.s64 	%rd44, %rd41, %rd43;
	st.global.u32 	[%rd44], %r90;
	add.s64 	%rd45, %rd42, %rd43;
	st.global.u32 	[%rd45], %r90;
	add.s64 	%rd46, %rd44, %rd43;
	st.global.u32 	[%rd46], %r90;
	add.s64 	%rd47, %rd45, %rd43;
	st.global.u32 	[%rd47], %r90;
	add.s64 	%rd48, %rd46, %rd43;
	st.global.u32 	[%rd48], %r90;
	add.s64 	%rd49, %rd47, %rd43;
	st.global.u32 	[%rd49], %r90;
	add.s32 	%r129, %r129, 4;
$L__BB1_21:
	setp.eq.s32 	%p12, %r22, 0;
	@%p12 bra 	$L__BB1_26;
	setp.eq.s32 	%p13, %r22, 1;
	@%p13 bra 	$L__BB1_24;
	mad.lo.s32 	%r91, %r129, %r80, %r1;
	mul.wide.s32 	%rd50, %r91, 4;
	add.s64 	%rd51, %rd3, %rd50;
	mov.b32 	%r92, 2147483647;
	st.global.u32 	[%rd51], %r92;
	add.s64 	%rd52, %rd2, %rd50;
	st.global.u32 	[%rd52], %r92;
	mul.wide.s32 	%rd53, %r80, 4;
	add.s64 	%rd54, %rd51, %rd53;
	st.global.u32 	[%rd54], %r92;
	add.s64 	%rd55, %rd52, %rd53;
	st.global.u32 	[%rd55], %r92;
	add.s32 	%r129, %r129, 2;
$L__BB1_24:
	and.b32  	%r93, %r81, 1;
	setp.eq.b32 	%p14, %r93, 1;
	not.pred 	%p15, %p14;
	@%p15 bra 	$L__BB1_26;
	mad.lo.s32 	%r94, %r129, %r80, %r1;
	mul.wide.s32 	%rd56, %r94, 4;
	add.s64 	%rd57, %rd3, %rd56;
	mov.b32 	%r95, 2147483647;
	st.global.u32 	[%rd57], %r95;
	add.s64 	%rd58, %rd2, %rd56;
	st.global.u32 	[%rd58], %r95;
$L__BB1_26:
	setp.gt.s32 	%p16, %r11, %r81;
	@%p16 bra 	$L__BB1_59;
	add.s32 	%r96, %r86, 1;
	max.s32 	%r97, %r11, %r96;
	sub.s32 	%r27, %r97, %r86;
	and.b32  	%r28, %r27, 15;
	sub.s32 	%r98, %r86, %r97;
	setp.gt.u32 	%p17, %r98, -16;
	mov.f64 	%fd100, 0d0000000000000000;
	mov.u32 	%r139, %r86;
	@%p17 bra 	$L__BB1_30;
	mad.lo.s32 	%r138, %r86, %r80, %r1;
	shl.b32 	%r30, %r80, 4;
	and.b32  	%r99, %r27, -16;
	neg.s32 	%r137, %r99;
	mov.f64 	%fd100, 0d0000000000000000;
	mul.wide.s32 	%rd61, %r80, 4;
	mov.u32 	%r139, %r86;
$L__BB1_29:
	.pragma "nounroll";
	mul.wide.s32 	%rd59, %r138, 4;
	add.s64 	%rd60, %rd1, %rd59;
	ld.global.nc.f32 	%f17, [%rd60];
	cvt.f64.f32 	%fd25, %f17;
	add.f64 	%fd26, %fd100, %fd25;
	add.s64 	%rd62, %rd60, %rd61;
	ld.global.nc.f32 	%f18, [%rd62];
	cvt.f64.f32 	%fd27, %f18;
	add.f64 	%fd28, %fd26, %fd27;
	add.s64 	%rd63, %rd62, %rd61;
	ld.global.nc.f32 	%f19, [%rd63];
	cvt.f64.f32 	%fd29, %f19;
	add.f64 	%fd30, %fd28, %fd29;
	add.s64 	%rd64, %rd63, %rd61;
	ld.global.nc.f32 	%f20, [%rd64];
	cvt.f64.f32 	%fd31, %f20;
	add.f64 	%fd32, %fd30, %fd31;
	add.s64 	%rd65, %rd64, %rd61;
	ld.global.nc.f32 	%f21, [%rd65];
	cvt.f64.f32 	%fd33, %f21;
	add.f64 	%fd34, %fd32, %fd33;
	add.s64 	%rd66, %rd65, %rd61;
	ld.global.nc.f32 	%f22, [%rd66];
	cvt.f64.f32 	%fd35, %f22;
	add.f64 	%fd36, %fd34, %fd35;
	add.s64 	%rd67, %rd66, %rd61;
	ld.global.nc.f32 	%f23, [%rd67];
	cvt.f64.f32 	%fd37, %f23;
	add.f64 	%fd38, %fd36, %fd37;
	add.s64 	%rd68, %rd67, %rd61;
	ld.global.nc.f32 	%f24, [%rd68];
	cvt.f64.f32 	%fd39, %f24;
	add.f64 	%fd40, %fd38, %fd39;
	add.s64 	%rd69, %rd68, %rd61;
	ld.global.nc.f32 	%f25, [%rd69];
	cvt.f64.f32 	%fd41, %f25;
	add.f64 	%fd42, %fd40, %fd41;
	add.s64 	%rd70, %rd69, %rd61;
	ld.global.nc.f32 	%f26, [%rd70];
	cvt.f64.f32 	%fd43, %f26;
	add.f64 	%fd44, %fd42, %fd43;
	add.s64 	%rd71, %rd70, %rd61;
	ld.global.nc.f32 	%f27, [%rd71];
	cvt.f64.f32 	%fd45, %f27;
	add.f64 	%fd46, %fd44, %fd45;
	add.s64 	%rd72, %rd71, %rd61;
	ld.global.nc.f32 	%f28, [%rd72];
	cvt.f64.f32 	%fd47, %f28;
	add.f64 	%fd48, %fd46, %fd47;
	add.s64 	%rd73, %rd72, %rd61;
	ld.global.nc.f32 	%f29, [%rd73];
	cvt.f64.f32 	%fd49, %f29;
	add.f64 	%fd50, %fd48, %fd49;
	add.s64 	%rd74, %rd73, %rd61;
	ld.global.nc.f32 	%f30, [%rd74];
	cvt.f64.f32 	%fd51, %f30;
	add.f64 	%fd52, %fd50, %fd51;
	add.s64 	%rd75, %rd74, %rd61;
	ld.global.nc.f32 	%f31, [%rd75];
	cvt.f64.f32 	%fd53, %f31;
	add.f64 	%fd54, %fd52, %fd53;
	add.s64 	%rd76, %rd75, %rd61;
	ld.global.nc.f32 	%f32, [%rd76];
	cvt.f64.f32 	%fd55, %f32;
	add.f64 	%fd100, %fd54, %fd55;
	add.s32 	%r139, %r139, 16;
	add.s32 	%r138, %r138, %r30;
	add.s32 	%r137, %r137, 16;
	setp.eq.s32 	%p18, %r137, 0;
	@%p18 bra 	$L__BB1_30;
	bra.uni 	$L__BB1_29;
$L__BB1_30:
	setp.eq.s32 	%p19, %r28, 0;
	@%p19 bra 	$L__BB1_39;
	and.b32  	%r33, %r27, 7;
	setp.lt.u32 	%p20, %r28, 8;
	@%p20 bra 	$L__BB1_33;
	mad.lo.s32 	%r100, %r139, %r80, %r1;
	mul.wide.s32 	%rd77, %r100, 4;
	add.s64 	%rd78, %rd1, %rd77;
	ld.global.nc.f32 	%f33, [%rd78];
	cvt.f64.f32 	%fd57, %f33;
	add.f64 	%fd58, %fd100, %fd57;
	mul.wide.s32 	%rd79, %r80, 4;
	add.s64 	%rd80, %rd78, %rd79;
	ld.global.nc.f32 	%f34, [%rd80];
	cvt.f64.f32 	%fd59, %f34;
	add.f64 	%fd60, %fd58, %fd59;
	add.s64 	%rd81, %rd80, %rd79;
	ld.global.nc.f32 	%f35, [%rd81];
	cvt.f64.f32 	%fd61, %f35;
	add.f64 	%fd62, %fd60, %fd61;
	add.s64 	%rd82, %rd81, %rd79;
	ld.global.nc.f32 	%f36, [%rd82];
	cvt.f64.f32 	%fd63, %f36;
	add.f64 	%fd64, %fd62, %fd63;
	add.s64 	%rd83, %rd82, %rd79;
	ld.global.nc.f32 	%f37, [%rd83];
	cvt.f64.f32 	%fd65, %f37;
	add.f64 	%fd66, %fd64, %fd65;
	add.s64 	%rd84, %rd83, %rd79;
	ld.global.nc.f32 	%f38, [%rd84];
	cvt.f64.f32 	%fd67, %f38;
	add.f64 	%fd68, %fd66, %fd67;
	add.s64 	%rd85, %rd84, %rd79;
	ld.global.nc.f32 	%f39, [%rd85];
	cvt.f64.f32 	%fd69, %f39;
	add.f64 	%fd70, %fd68, %fd69;
	add.s64 	%rd86, %rd85, %rd79;
	ld.global.nc.f32 	%f40, [%rd86];
	cvt.f64.f32 	%fd71, %f40;
	add.f64 	%fd100, %fd70, %fd71;
	add.s32 	%r139, %r139, 8;
$L__BB1_33:
	setp.eq.s32 	%p21, %r33, 0;
	@%p21 bra 	$L__BB1_39;
	and.b32  	%r36, %r27, 3;
	setp.lt.u32 	%p22, %r33, 4;
	@%p22 bra 	$L__BB1_36;
	mad.lo.s32 	%r101, %r139, %r80, %r1;
	mul.wide.s32 	%rd87, %r101, 4;
	add.s64 	%rd88, %rd1, %rd87;
	ld.global.nc.f32 	%f41, [%rd88];
	cvt.f64.f32 	%fd73, %f41;
	add.f64 	%fd74, %fd100, %fd73;
	mul.wide.s32 	%rd89, %r80, 4;
	add.s64 	%rd90, %rd88, %rd89;
	ld.global.nc.f32 	%f42, [%rd90];
	cvt.f64.f32 	%fd75, %f42;
	add.f64 	%fd76, %fd74, %fd75;
	add.s64 	%rd91, %rd90, %rd89;
	ld.global.nc.f32 	%f43, [%rd91];
	cvt.f64.f32 	%fd77, %f43;
	add.f64 	%fd78, %fd76, %fd77;
	add.s64 	%rd92, %rd91, %rd89;
	ld.global.nc.f32 	%f44, [%rd92];
	cvt.f64.f32 	%fd79, %f44;
	add.f64 	%fd100, %fd78, %fd79;
	add.s32 	%r139, %r139, 4;
$L__BB1_36:
	setp.eq.s32 	%p23, %r36, 0;
	@%p23 bra 	$L__BB1_39;
	mad.lo.s32 	%r135, %r139, %r80, %r1;
	neg.s32 	%r134, %r36;
$L__BB1_38:
	.pragma "nounroll";
	mul.wide.s32 	%rd93, %r135, 4;
	add.s64 	%rd94, %rd1, %rd93;
	ld.global.nc.f32 	%f45, [%rd94];
	cvt.f64.f32 	%fd80, %f45;
	add.f64 	%fd100, %fd100, %fd80;
	add.s32 	%r135, %r135, %r80;
	add.s32 	%r134, %r134, 1;
	setp.ne.s32 	%p24, %r134, 0;
	@%p24 bra 	$L__BB1_38;
$L__BB1_39:
	cvt.rn.f32.u32 	%f47, %r82;
	rcp.rn.f32 	%f48, %f47;
	cvt.f64.f32 	%fd12, %f48;
	neg.f32 	%f1, %f16;
	add.s32 	%r102, %r81, %r11;
	and.b32  	%r103, %r102, 1;
	setp.eq.b32 	%p25, %r103, 1;
	mov.f32 	%f83, 0f7FFFFFFF;
	@%p25 bra 	$L__BB1_42;
	mad.lo.s32 	%r45, %r136, %r80, %r1;
	mul.f64 	%fd81, %fd100, %fd12;
	cvt.rn.f32.f64 	%f49, %fd81;
	mul.wide.s32 	%rd95, %r45, 4;
	add.s64 	%rd96, %rd6, %rd95;
	ld.global.nc.f32 	%f50, [%rd96];
	fma.rn.f32 	%f51, %f1, %f49, %f50;
	add.s64 	%rd97, %rd5, %rd95;
	ld.global.nc.f32 	%f52, [%rd97];
	fma.rn.f32 	%f53, %f16, %f49, %f52;
	add.s64 	%rd98, %rd4, %rd95;
	ld.global.nc.f32 	%f54, [%rd98];
	abs.f32 	%f56, %f54;
	setp.ne.f32 	%p26, %f56, 0f7F800000;
	setp.ge.f32 	%p27, %f54, 0f42480000;
	selp.f32 	%f57, %f51, %f53, %p27;
	selp.f32 	%f83, %f57, %f53, %p26;
	add.s64 	%rd99, %rd3, %rd95;
	st.global.f32 	[%rd99], %f83;
	setp.ge.s32 	%p28, %r11, %r81;
	mov.u32 	%r136, %r11;
	@%p28 bra 	$L__BB1_42;
	add.s32 	%r104, %r45, %r80;
	mul.wide.s32 	%rd100, %r104, 4;
	add.s64 	%rd101, %rd1, %rd100;
	ld.global.nc.f32 	%f58, [%rd101];
	cvt.f64.f32 	%fd82, %f58;
	mad.lo.s32 	%r105, %r86, %r80, %r1;
	mul.wide.s32 	%rd102, %r105, 4;
	add.s64 	%rd103, %rd1, %rd102;
	ld.global.nc.f32 	%f59, [%rd103];
	cvt.f64.f32 	%fd83, %f59;
	sub.f64 	%fd84, %fd82, %fd83;
	add.f64 	%fd100, %fd100, %fd84;
$L__BB1_42:
	setp.eq.s32 	%p29, %r81, %r11;
	@%p29 bra 	$L__BB1_59;
	add.s32 	%r106, %r136, 2;
	sub.s32 	%r107, %r106, %r82;
	mad.lo.s32 	%r145, %r80, %r107, %r1;
	sub.s32 	%r108, %r136, %r82;
	mad.lo.s32 	%r109, %r80, %r108, %r80;
	add.s32 	%r144, %r1, %r109;
	sub.s32 	%r110, %r136, %r86;
	sub.s32 	%r143, %r110, %r82;
	mul.lo.s32 	%r111, %r136, %r80;
	add.s32 	%r112, %r111, %r80;
	add.s32 	%r142, %r1, %r112;
	mad.lo.s32 	%r141, %r80, %r106, %r1;
	add.s32 	%r140, %r1, %r111;
	mov.f32 	%f82, 0f7FFFFFFF;
	mul.wide.s32 	%rd11, %r80, 4;
$L__BB1_44:
	ld.param.u64 	%rd164, [alphatrend_many_series_one_param_f32_param_3];
	ld.param.u64 	%rd163, [alphatrend_many_series_one_param_f32_param_1];
	ld.param.u64 	%rd162, [alphatrend_many_series_one_param_f32_param_0];
	mul.f64 	%fd85, %fd100, %fd12;
	cvt.rn.f32.f64 	%f61, %fd85;
	cvta.to.global.u64 	%rd104, %rd163;
	mul.wide.s32 	%rd105, %r140, 4;
	add.s64 	%rd7, %rd104, %rd105;
	ld.global.nc.f32 	%f62, [%rd7];
	fma.rn.f32 	%f6, %f1, %f61, %f62;
	cvta.to.global.u64 	%rd106, %rd162;
	add.s64 	%rd8, %rd106, %rd105;
	ld.global.nc.f32 	%f63, [%rd8];
	fma.rn.f32 	%f7, %f16, %f61, %f63;
	cvta.to.global.u64 	%rd107, %rd164;
	add.s64 	%rd9, %rd107, %rd105;
	ld.global.nc.f32 	%f64, [%rd9];
	abs.f32 	%f66, %f64;
	setp.ne.f32 	%p30, %f66, 0f7F800000;
	setp.ge.f32 	%p31, %f64, 0f42480000;
	and.pred  	%p1, %p30, %p31;
	setp.ne.s32 	%p32, %r143, -1;
	@%p32 bra 	$L__BB1_46;
	selp.f32 	%f84, %f6, %f7, %p1;
	bra.uni 	$L__BB1_47;
$L__BB1_46:
	setp.lt.f32 	%p33, %f6, %f83;
	selp.f32 	%f67, %f83, %f6, %p33;
	setp.gt.f32 	%p34, %f7, %f83;
	selp.f32 	%f68, %f83, %f7, %p34;
	selp.f32 	%f84, %f67, %f68, %p1;
$L__BB1_47:
	mul.wide.s32 	%rd108, %r140, 4;
	add.s64 	%rd10, %rd3, %rd108;
	st.global.f32 	[%rd10], %f84;
	setp.le.s32 	%p35, %r136, %r11;
	@%p35 bra 	$L__BB1_49;
	mul.wide.s32 	%rd109, %r140, 4;
	add.s64 	%rd110, %rd2, %rd109;
	st.global.f32 	[%rd110], %f82;
$L__BB1_49:
	add.s32 	%r66, %r136, 1;
	setp.ge.s32 	%p36, %r66, %r81;
	@%p36 bra 	$L__BB1_51;
	mul.wide.s32 	%rd111, %r142, 4;
	add.s64 	%rd112, %rd1, %rd111;
	ld.global.nc.f32 	%f69, [%rd112];
	cvt.f64.f32 	%fd86, %f69;
	mul.wide.s32 	%rd113, %r144, 4;
	add.s64 	%rd114, %rd1, %rd113;
	ld.global.nc.f32 	%f70, [%rd114];
	cvt.f64.f32 	%fd87, %f70;
	sub.f64 	%fd88, %fd86, %fd87;
	add.f64 	%fd100, %fd100, %fd88;
$L__BB1_51:
	mul.f64 	%fd89, %fd100, %fd12;
	cvt.rn.f32.f64 	%f71, %fd89;
	add.s64 	%rd115, %rd7, %rd11;
	ld.global.nc.f32 	%f72, [%rd115];
	fma.rn.f32 	%f11, %f1, %f71, %f72;
	add.s64 	%rd116, %rd8, %rd11;
	ld.global.nc.f32 	%f73, [%rd116];
	fma.rn.f32 	%f12, %f16, %f71, %f73;
	add.s64 	%rd117, %rd9, %rd11;
	ld.global.nc.f32 	%f74, [%rd117];
	abs.f32 	%f76, %f74;
	setp.ne.f32 	%p37, %f76, 0f7F800000;
	setp.ge.f32 	%p38, %f74, 0f42480000;
	and.pred  	%p2, %p37, %p38;
	add.s32 	%r113, %r11, -1;
	setp.eq.s32 	%p39, %r66, %r113;
	@%p39 bra 	$L__BB1_53;
	setp.lt.f32 	%p40, %f11, %f84;
	selp.f32 	%f77, %f84, %f11, %p40;
	setp.gt.f32 	%p41, %f12, %f84;
	selp.f32 	%f78, %f84, %f12, %p41;
	selp.f32 	%f85, %f77, %f78, %p2;
	bra.uni 	$L__BB1_54;
$L__BB1_53:
	selp.f32 	%f85, %f11, %f12, %p2;
$L__BB1_54:
	add.s64 	%rd118, %rd10, %rd11;
	st.global.f32 	[%rd118], %f85;
	setp.lt.s32 	%p42, %r136, %r11;
	@%p42 bra 	$L__BB1_56;
	mul.wide.s32 	%rd119, %r142, 4;
	add.s64 	%rd120, %rd2, %rd119;
	st.global.f32 	[%rd120], %f83;
$L__BB1_56:
	add.s32 	%r136, %r136, 2;
	setp.ge.s32 	%p43, %r136, %r81;
	@%p43 bra 	$L__BB1_58;
	mul.wide.s32 	%rd121, %r141, 4;
	add.s64 	%rd122, %rd1, %rd121;
	ld.global.nc.f32 	%f79, [%rd122];
	cvt.f64.f32 	%fd90, %f79;
	mul.wide.s32 	%rd123, %r145, 4;
	add.s64 	%rd124, %rd1, %rd123;
	ld.global.nc.f32 	%f80, [%rd124];
	cvt.f64.f32 	%fd91, %f80;
	sub.f64 	%fd92, %fd90, %fd91;
	add.f64 	%fd100, %fd100, %fd92;
$L__BB1_58:
	shl.b32 	%r114, %r80, 1;
	add.s32 	%r145, %r145, %r114;
	add.s32 	%r144, %r144, %r114;
	add.s32 	%r143, %r143, 2;
	add.s32 	%r142, %r142, %r114;
	add.s32 	%r141, %r141, %r114;
	add.s32 	%r140, %r140, %r114;
	setp.eq.s32 	%p44, %r136, %r81;
	mov.f32 	%f82, %f84;
	mov.f32 	%f83, %f85;
	@%p44 bra 	$L__BB1_59;
	bra.uni 	$L__BB1_44;
$L__BB1_59:
	ret;

}


// ===== COMPILED SASS (sm_100) =====

	.target	sm_100

	.elftype	@"ET_EXEC"


//--------------------- .note.nv.tkinfo           --------------------------
	.section	.note.nv.tkinfo,"",@"SHT_NOTE"
	.sectionflags	@"SHF_NOTE_NV_TKINFO"
	.tkinfo
        /*0018*/ 	.word	0x00000002
        /*0030*/ 	.string	""
        /*0030*/ 	.string	"ptxas"
        /*0030*/ 	.string	"Cuda compilation tools, release 13.0, V13.0.88"
        /*0030*/ 	.string	"Build cuda_13.0.r13.0/compiler.36424714_0"
        /*0030*/ 	.string	"-arch sm_100 -m 64 "



//--------------------- .note.nv.cuinfo           --------------------------
	.section	.note.nv.cuinfo,"",@"SHT_NOTE"
	.sectionflags	@"SHF_NOTE_NV_CUINFO"
        /*0018*/ 	.short	0x0002
        /*001a*/ 	.short	0x0064
        /*001c*/ 	.short	0x0082
	.zero		2


//--------------------- .nv.info                  --------------------------
	.section	.nv.info,"",@"SHT_CUDA_INFO"
	.align	4


	//----- nvinfo : EIATTR_REGCOUNT
	.align		4
        /*0000*/ 	.byte	0x04, 0x2f
        /*0002*/ 	.short	(.L_1 - .L_0)
	.align		4
.L_0:
        /*0004*/ 	.word	index@(alphatrend_batch_f32)
        /*0008*/ 	.word	0x00000020


	//----- nvinfo : EIATTR_FRAME_SIZE
	.align		4
.L_1:
        /*000c*/ 	.byte	0x04, 0x11
        /*000e*/ 	.short	(.L_3 - .L_2)
	.align		4
.L_2:
        /*0010*/ 	.word	index@($__internal_1_$__cuda_sm20_rcp_rn_f32_slowpath)
        /*0014*/ 	.word	0x00000000


	//----- nvinfo : EIATTR_FRAME_SIZE
	.align		4
.L_3:
        /*0018*/ 	.byte	0x04, 0x11
        /*001a*/ 	.short	(.L_5 - .L_4)
	.align		4
.L_4:
        /*001c*/ 	.word	index@(alphatrend_batch_f32)
        /*0020*/ 	.word	0x00000000


	//----- nvinfo : EIATTR_REGCOUNT
	.align		4
.L_5:
        /*0024*/ 	.byte	0x04, 0x2f
        /*0026*/ 	.short	(.L_7 - .L_6)
	.align		4
.L_6:
        /*0028*/ 	.word	index@(alphatrend_many_series_one_param_f32)
        /*002c*/ 	.word	0x00000020


	//----- nvinfo : EIATTR_FRAME_SIZE
	.align		4
.L_7:
        /*0030*/ 	.byte	0x04, 0x11
        /*0032*/ 	.short	(.L_9 - .L_8)
	.align		4
.L_8:
        /*0034*/ 	.word	index@($__internal_0_$__cuda_sm20_rcp_rn_f32_slowpath)
        /*0038*/ 	.word	0x00000000


	//----- nvinfo : EIATTR_FRAME_SIZE
	.align		4
.L_9:
        /*003c*/ 	.byte	0x04, 0x11
        /*003e*/ 	.short	(.L_11 - .L_10)
	.align		4
.L_10:
        /*0040*/ 	.word	index@(alphatrend_many_series_one_param_f32)
        /*0044*/ 	.word	0x00000000


	//----- nvinfo : EIATTR_MIN_STACK_SIZE
	.align		4
.L_11:
        /*0048*/ 	.byte	0x04, 0x12
        /*004a*/ 	.short	(.L_13 - .L_12)
	.align		4
.L_12:
        /*004c*/ 	.word	index@(alphatrend_many_series_one_param_f32)
        /*0050*/ 	.word	0x00000000


	//----- nvinfo : EIATTR_MIN_STACK_SIZE
	.align		4
.L_13:
        /*0054*/ 	.byte	0x04, 0x12
        /*0056*/ 	.short	(.L_15 - .L_14)
	.align		4
.L_14:
        /*0058*/ 	.word	index@(alphatrend_batch_f32)
        /*005c*/ 	.word	0x00000000
.L_15:


//--------------------- .nv.compat                --------------------------
	.section	.nv.compat,"",@"SHT_CUDA_COMPAT_INFO"
	.align	4
        /*0000*/ 	.byte	0x02, 0x09, 0x00, 0x00, 0x02, 0x02, 0x01, 0x00, 0x02, 0x05, 0x05, 0x00, 0x03, 0x07, 0x01, 0x01
        /*0010*/ 	.byte	0x02, 0x03, 0x00, 0x00, 0x02, 0x06, 0x01, 0x00, 0x04, 0x0b, 0x08, 0x00, 0x01, 0x00, 0x00, 0x00
        /*0020*/ 	.byte	0x00, 0x00, 0x00, 0x00


//--------------------- .nv.info.alphatrend_many_series_one_param_f32 --------------------------
	.section	.nv.info.alphatrend_many_series_one_param_f32,"",@"SHT_CUDA_INFO"
	.sectionflags	@""
	.align	4


	//----- nvinfo : EIATTR_CUDA_API_VERSION
	.align		4
        /*0000*/ 	.byte	0x04, 0x37
        /*0002*/ 	.short	(.L_17 - .L_16)
.L_16:
        /*0004*/ 	.word	0x00000082


	//----- nvinfo : EIATTR_KPARAM_INFO
	.align		4
.L_17:
        /*0008*/ 	.byte	0x04, 0x17
        /*000a*/ 	.short	(.L_19 - .L_18)
.L_18:
        /*000c*/ 	.word	0x00000000
        /*0010*/ 	.short	0x000a
        /*0012*/ 	.short	0x0040
        /*0014*/ 	.byte	0x00, 0xf5, 0x21, 0x00


	//----- nvinfo : EIATTR_KPARAM_INFO
	.align		4
.L_19:
        /*0018*/ 	.byte	0x04, 0x17
        /*001a*/ 	.short	(.L_21 - .L_20)
.L_20:
        /*001c*/ 	.word	0x00000000
        /*0020*/ 	.short	0x0009
        /*0022*/ 	.short	0x0038
        /*0024*/ 	.byte	0x00, 0xf5, 0x21, 0x00


	//----- nvinfo : EIATTR_KPARAM_INFO
	.align		4
.L_21:
        /*0028*/ 	.byte	0x04, 0x17
        /*002a*/ 	.short	(.L_23 - .L_22)
.L_22:
        /*002c*/ 	.word	0x00000000
        /*0030*/ 	.short	0x0008
        /*0032*/ 	.short	0x0034
        /*0034*/ 	.byte	0x00, 0xf0, 0x11, 0x00


	//----- nvinfo : EIATTR_KPARAM_INFO
	.align		4
.L_23:
        /*0038*/ 	.byte	0x04, 0x17
        /*003a*/ 	.short	(.L_25 - .L_24)
.L_24:
        /*003c*/ 	.word	0x00000000
        /*0040*/ 	.short	0x0007
        /*0042*/ 	.short	0x0030
        /*0044*/ 	.byte	0x00, 0xf0, 0x11, 0x00


	//----- nvinfo : EIATTR_KPARAM_INFO
	.align		4
.L_25:
        /*0048*/ 	.byte	0x04, 0x17
        /*004a*/ 	.short	(.L_27 - .L_26)
.L_26:
        /*004c*/ 	.word	0x00000000
        /*0050*/ 	.short	0x0006
        /*0052*/ 	.short	0x002c
        /*0054*/ 	.byte	0x00, 0xf0, 0x11, 0x00


	//----- nvinfo : EIATTR_KPARAM_INFO
	.align		4
.L_27:
        /*0058*/ 	.byte	0x04, 0x17
        /*005a*/ 	.short	(.L_29 - .L_28)
.L_28:
        /*005c*/ 	.word	0x00000000
        /*0060*/ 	.short	0x0005
        /*0062*/ 	.short	0x0028
        /*0064*/ 	.byte	0x00, 0xf0, 0x11, 0x00


	//----- nvinfo : EIATTR_KPARAM_INFO
	.align		4
.L_29:
        /*0068*/ 	.byte	0x04, 0x17
        /*006a*/ 	.short	(.L_31 - .L_30)
.L_30:
        /*006c*/ 	.word	0x00000000
        /*0070*/ 	.short	0x0004
        /*0072*/ 	.short	0x0020
        /*0074*/ 	.byte	0x00, 0xf5, 0x21, 0x00


	//----- nvinfo : EIATTR_KPARAM_INFO
	.align		4
.L_31:
        /*0078*/ 	.byte	0x04, 0x17
        /*007a*/ 	.short	(.L_33 - .L_32)
.L_32:
        /*007c*/ 	.word	0x00000000
        /*0080*/ 	.short	0x0003
        /*0082*/ 	.short	0x0018
        /*0084*/ 	.byte	0x00, 0xf5, 0x21, 0x00


	//----- nvinfo : EIATTR_KPARAM_INFO
	.align		4
.L_33:
        /*0088*/ 	.byte	0x04, 0x17
        /*008a*/ 	.short	(.L_35 - .L_34)
.L_34:
        /*008c*/ 	.word	0x00000000
        /*0090*/ 	.short	0x0002
        /*0092*/ 	.short	0x0010
        /*0094*/ 	.byte	0x00, 0xf5, 0x21, 0x00


	//----- nvinfo : EIATTR_KPARAM_INFO
	.align		4
.L_35:
        /*0098*/ 	.byte	0x04, 0x17
        /*009a*/ 	.short	(.L_37 - .L_36)
.L_36:
        /*009c*/ 	.word	0x00000000
        /*00a0*/ 	.short	0x0001
        /*00a2*/ 	.short	0x0008
        /*00a4*/ 	.byte	0x00, 0xf5, 0x21, 0x00


	//----- nvinfo : EIATTR_KPARAM_INFO
	.align		4
.L_37:
        /*00a8*/ 	.byte	0x04, 0x17
        /*00aa*/ 	.short	(.L_39 - .L_38)
.L_38:
        /*00ac*/ 	.word	0x00000000
        /*00b0*/ 	.short	0x0000
        /*00b2*/ 	.short	0x0000
        /*00b4*/ 	.byte	0x00, 0xf5, 0x21, 0x00


	//----- nvinfo : EIATTR_SPARSE_MMA_MASK
	.align		4
.L_39:
        /*00b8*/ 	.byte	0x03, 0x50
        /*00ba*/ 	.short	0x0000


	//----- nvinfo : EIATTR_MAXREG_COUNT
	.align		4
        /*00bc*/ 	.byte	0x03, 0x1b
        /*00be*/ 	.short	0x00ff


	//----- nvinfo : EIATTR_MERCURY_ISA_VERSION
	.align		4
        /*00c0*/ 	.byte	0x03, 0x5f
        /*00c2*/ 	.short	0x0101


	//----- nvinfo : EIATTR_VRC_CTA_INIT_COUNT
	.align		4
        /*00c4*/ 	.byte	0x02, 0x4a
	.zero		1
	.zero		1


	//----- nvinfo : EIATTR_EXIT_INSTR_OFFSETS
	.align		4
        /*00c8*/ 	.byte	0x04, 0x1c
        /*00ca*/ 	.short	(.L_41 - .L_40)


	//   ....[0]....
.L_40:
        /*00cc*/ 	.word	0x00000080


	//   ....[1]....
        /*00d0*/ 	.word	0x00000140


	//   ....[2]....
        /*00d4*/ 	.word	0x00000460


	//   ....[3]....
        /*00d8*/ 	.word	0x00000610


	//   ....[4]....
        /*00dc*/ 	.word	0x00000730


	//   ....[5]....
        /*00e0*/ 	.word	0x000007c0


	//   ....[6]....
        /*00e4*/ 	.word	0x00000e60


	//   ....[7]....
        /*00e8*/ 	.word	0x00001cb0


	//   ....[8]....
        /*00ec*/ 	.word	0x00002330


	//----- nvinfo : EIATTR_CRS_STACK_SIZE
	.align		4
.L_41:
        /*00f0*/ 	.byte	0x04, 0x1e
        /*00f2*/ 	.short	(.L_43 - .L_42)
.L_42:
        /*00f4*/ 	.word	0x00000000


	//----- nvinfo : EIATTR_CBANK_PARAM_SIZE
	.align		4
.L_43:
        /*00f8*/ 	.byte	0x03, 0x19
        /*00fa*/ 	.short	0x0048


	//----- nvinfo : EIATTR_PARAM_CBANK
	.align		4
        /*00fc*/ 	.byte	0x04, 0x0a
        /*00fe*/ 	.short	(.L_45 - .L_44)
	.align		4
.L_44:
        /*0100*/ 	.word	index@(.nv.constant0.alphatrend_many_series_one_param_f32)
        /*0104*/ 	.short	0x0380
        /*0106*/ 	.short	0x0048


	//----- nvinfo : EIATTR_SW_WAR
	.align		4
.L_45:
        /*0108*/ 	.byte	0x04, 0x36
        /*010a*/ 	.short	(.L_47 - .L_46)
.L_46:
        /*010c*/ 	.word	0x00000008
.L_47:


//--------------------- .nv.info.alphatrend_batch_f32 --------------------------
	.section	.nv.info.alphatrend_batch_f32,"",@"SHT_CUDA_INFO"
	.sectionflags	@""
	.align	4


	//----- nvinfo : EIATTR_CUDA_API_VERSION
	.align		4
        /*0000*/ 	.byte	0x04, 0x37
        /*0002*/ 	.short	(.L_49 - .L_48)
.L_48:
        /*0004*/ 	.word	0x00000082


	//----- nvinfo : EIATTR_KPARAM_INFO
	.align		4
.L_49:
        /*0008*/ 	.byte	0x04, 0x17
        /*000a*/ 	.short	(.L_51 - .L_50)
.L_50:
        /*000c*/ 	.word	0x00000000
        /*0010*/ 	.short	0x000d
        /*0012*/ 	.short	0x0058
        /*0014*/ 	.byte	0x00, 0xf5, 0x21, 0x00


	//----- nvinfo : EIATTR_KPARAM_INFO
	.align		4
.L_51:
        /*0018*/ 	.byte	0x04, 0x17
        /*001a*/ 	.short	(.L_53 - .L_52)
.L_52:
        /*001c*/ 	.word	0x00000000
        /*0020*/ 	.short	0x000c
        /*0022*/ 	.short	0x0050
        /*0024*/ 	.byte	0x00, 0xf5, 0x21, 0x00


	//----- nvinfo : EIATTR_KPARAM_INFO
	.align		4
.L_53:
        /*0028*/ 	.byte	0x04, 0x17
        /*002a*/ 	.short	(.L_55 - .L_54)
.L_54:
        /*002c*/ 	.word	0x00000000
        /*0030*/ 	.short	0x000b
        /*0032*/ 	.short	0x004c
        /*0034*/ 	.byte	0x00, 0xf0, 0x11, 0x00


	//----- nvinfo : EIATTR_KPARAM_INFO
	.align		4
.L_55:
        /*0038*/ 	.byte	0x04, 0x17
        /*003a*/ 	.short	(.L_57 - .L_56)
.L_56:
        /*003c*/ 	.word	0x00000000
        /*0040*/ 	.short	0x000a
        /*0042*/ 	.short	0x0048
        /*0044*/ 	.byte	0x00, 0xf0, 0x11, 0x00


	//----- nvinfo : EIATTR_KPARAM_INFO
	.align		4
.L_57:
        /*0048*/ 	.byte	0x04, 0x17
        /*004a*/ 	.short	(.L_59 - .L_58)
.L_58:
        /*004c*/ 	.word	0x00000000
        /*0050*/ 	.short	0x0009
        /*0052*/ 	.short	0x0044
        /*0054*/ 	.byte	0x00, 0xf0, 0x11, 0x00


	//----- nvinfo : EIATTR_KPARAM_INFO
	.align		4
.L_59:
        /*0058*/ 	.byte	0x04, 0x17
        /*005a*/ 	.short	(.L_61 - .L_60)
.L_60:
        /*005c*/ 	.word	0x00000000
        /*0060*/ 	.short	0x0008
        /*0062*/ 	.short	0x0040
        /*0064*/ 	.byte	0x00, 0xf0, 0x11, 0x00


	//----- nvinfo : EIATTR_KPARAM_INFO
	.align		4
.L_61:
        /*0068*/ 	.byte	0x04, 0x17
        /*006a*/ 	.short	(.L_63 - .L_62)
.L_62:
        /*006c*/ 	.word	0x00000000
        /*0070*/ 	.short	0x0007
        /*0072*/ 	.short	0x0038
        /*0074*/ 	.byte	0x00, 0xf5, 0x21, 0x00


	//----- nvinfo : EIATTR_KPARAM_INFO
	.align		4
.L_63:
        /*0078*/ 	.byte	0x04, 0x17
        /*007a*/ 	.short	(.L_65 - .L_64)
.L_64:
        /*007c*/ 	.word	0x00000000
        /*0080*/ 	.short	0x0006
        /*0082*/ 	.short	0x0030
        /*0084*/ 	.byte	0x00, 0xf5, 0x21, 0x00


	//----- nvinfo : EIATTR_KPARAM_INFO
	.align		4
.L_65:
        /*0088*/ 	.byte	0x04, 0x17
        /*008a*/ 	.short	(.L_67 - .L_66)
.L_66:
        /*008c*/ 	.word	0x00000000
        /*0090*/ 	.short	0x0005
        /*0092*/ 	.short	0x0028
        /*0094*/ 	.byte	0x00, 0xf5, 0x21, 0x00


	//----- nvinfo : EIATTR_KPARAM_INFO
	.align		4
.L_67:
        /*0098*/ 	.byte	0x04, 0x17
        /*009a*/ 	.short	(.L_69 - .L_68)
.L_68:
        /*009c*/ 	.word	0x00000000
        /*00a0*/ 	.short	0x0004
        /*00a2*/ 	.short	0x0020
        /*00a4*/ 	.byte	0x00, 0xf5, 0x21, 0x00


	//----- nvinfo : EIATTR_KPARAM_INFO
	.align		4
.L_69:
        /*00a8*/ 	.byte	0x04, 0x17
        /*00aa*/ 	.short	(.L_71 - .L_70)
.L_70:
        /*00ac*/ 	.word	0x00000000
        /*00b0*/ 	.short	0x0003
        /*00b2*/ 	.short	0x0018
        /*00b4*/ 	.byte	0x00, 0xf5, 0x21, 0x00


	//----- nvinfo : EIATTR_KPARAM_INFO
	.align		4
.L_71:
        /*00b8*/ 	.byte	0x04, 0x17
        /*00ba*/ 	.short	(.L_73 - .L_72)
.L_72:
        /*00bc*/ 	.word	0x00000000
        /*00c0*/ 	.short	0x0002
        /*00c2*/ 	.short	0x0010
        /*00c4*/ 	.byte	0x00, 0xf5, 0x21, 0x00


	//----- nvinfo : EIATTR_KPARAM_INFO
	.align		4
.L_73:
        /*00c8*/ 	.byte	0x04, 0x17
        /*00ca*/ 	.short	(.L_75 - .L_74)
.L_74:
        /*00cc*/ 	.word	0x00000000
        /*00d0*/ 	.short	0x0001
        /*00d2*/ 	.short	0x0008
        /*00d4*/ 	.byte	0x00, 0xf5, 0x21, 0x00


	//----- nvinfo : EIATTR_KPARAM_INFO
	.align		4
.L_75:
        /*00d8*/ 	.byte	0x04, 0x17
        /*00da*/ 	.short	(.L_77 - .L_76)
.L_76:
        /*00dc*/ 	.word	0x00000000
        /*00e0*/ 	.short	0x0000
        /*00e2*/ 	.short	0x0000
        /*00e4*/ 	.byte	0x00, 0xf5, 0x21, 0x00


	//----- nvinfo : EIATTR_SPARSE_MMA_MASK
	.align		4
.L_77:
        /*00e8*/ 	.byte	0x03, 0x50
        /*00ea*/ 	.short	0x0000


	//----- nvinfo : EIATTR_MAXREG_COUNT
	.align		4
        /*00ec*/ 	.byte	0x03, 0x1b
        /*00ee*/ 	.short	0x00ff


	//----- nvinfo : EIATTR_MERCURY_ISA_VERSION
	.align		4
        /*00f0*/ 	.byte	0x03, 0x5f
        /*00f2*/ 	.short	0x0101


	//----- nvinfo : EIATTR_VRC_CTA_INIT_COUNT
	.align		4
        /*00f4*/ 	.byte	0x02, 0x4a
	.zero		1
	.zero		1


	//----- nvinfo : EIATTR_EXIT_INSTR_OFFSETS
	.align		4
        /*00f8*/ 	.byte	0x04, 0x1c
        /*00fa*/ 	.short	(.L_79 - .L_78)


	//   ....[0]....
.L_78:
        /*00fc*/ 	.word	0x00000090


	//   ....[1]....
        /*0100*/ 	.word	0x000016d0


	//   ....[2]....
        /*0104*/ 	.word	0x00002740


	//----- nvinfo : EIATTR_CRS_STACK_SIZE
	.align		4
.L_79:
        /*0108*/ 	.byte	0x04, 0x1e
        /*010a*/ 	.short	(.L_81 - .L_80)
.L_80:
        /*010c*/ 	.word	0x00000000


	//----- nvinfo : EIATTR_CBANK_PARAM_SIZE
	.align		4
.L_81:
        /*0110*/ 	.byte	0x03, 0x19
        /*0112*/ 	.short	0x0060


	//----- nvinfo : EIATTR_PARAM_CBANK
	.align		4
        /*0114*/ 	.byte	0x04, 0x0a
        /*0116*/ 	.short	(.L_83 - .L_82)
	.align		4
.L_82:
        /*0118*/ 	.word	index@(.nv.constant0.alphatrend_batch_f32)
        /*011c*/ 	.short	0x0380
        /*011e*/ 	.short	0x0060


	//----- nvinfo : EIATTR_SW_WAR
	.align		4
.L_83:
        /*0120*/ 	.byte	0x04, 0x36
        /*0122*/ 	.short	(.L_85 - .L_84)
.L_84:
        /*0124*/ 	.word	0x00000008
.L_85:


//--------------------- .nv.callgraph             --------------------------
	.section	.nv.callgraph,"",@"SHT_CUDA_CALLGRAPH"
	.align	4
	.sectionentsize	8
	.align		4
        /*0000*/ 	.word	0x00000000
	.align		4
        /*0004*/ 	.word	0xffffffff
	.align		4
        /*0008*/ 	.word	0x00000000
	.align		4
        /*000c*/ 	.word	0xfffffffe
	.align		4
        /*0010*/ 	.word	0x00000000
	.align		4
        /*0014*/ 	.word	0xfffffffd
	.align		4
        /*0018*/ 	.word	0x00000000
	.align		4
        /*001c*/ 	.word	0xfffffffc


//--------------------- .text.alphatrend_many_series_one_param_f32 --------------------------
	.section	.text.alphatrend_many_series_one_param_f32,"ax",@progbits
	.align	128
        .global         alphatrend_many_series_one_param_f32
        .type           alphatrend_many_series_one_param_f32,@function
        .size           alphatrend_many_series_one_param_f32,(.L_x_71 - alphatrend_many_series_one_param_f32)
        .other          alphatrend_many_series_one_param_f32,@"STO_CUDA_ENTRY STV_DEFAULT"
alphatrend_many_series_one_param_f32:
.text.alphatrend_many_series_one_param_f32:
[----:B------:R-:W-:Y:S01]  /*0000*/  LDC R1, c[0x0][0x37c] ;  /* 0x0000df00ff017b82 */ /* 0x000fe20000000800 */
[----:B------:R-:W0:Y:S07]  /*0010*/  S2R R3, SR_TID.X ;  /* 0x0000000000037919 */ /* 0x000e2e0000002100 */
[----:B------:R-:W0:Y:S01]  /*0020*/  S2UR UR4, SR_CTAID.X ;  /* 0x00000000000479c3 */ /* 0x000e220000002500 */
[----:B------:R-:W1:Y:S07]  /*0030*/  LDCU UR5, c[0x0][0x3a8] ;  /* 0x00007500ff0577ac */ /* 0x000e6e0008000800 */
[----:B------:R-:W0:Y:S02]  /*0040*/  LDC R0, c[0x0][0x360] ;  /* 0x0000d800ff007b82 */ /* 0x000e240000000800 */
[----:B0-----:R-:W-:Y:S01]  /*0050*/  IMAD R0, R0, UR4, R3 ;  /* 0x0000000400007c24 */ /* 0x001fe2000f8e0203 */
[----:B-1----:R-:W-:-:S04]  /*0060*/  MOV R3, UR5 ;  /* 0x0000000500037c02 */ /* 0x002fc80008000f00 */
[----:B------:R-:W-:-:S13]  /*0070*/  ISETP.GE.AND P0, PT, R0, R3, PT ;  /* 0x000000030000720c */ /* 0x000fda0003f06270 */
[----:B------:R-:W-:Y:S05]  /*0080*/  @P0 EXIT ;  /* 0x000000000000094d */ /* 0x000fea0003800000 */
[----:B------:R-:W0:Y:S01]  /*0090*/  LDC.64 R6, c[0x0][0x3a0] ;  /* 0x0000e800ff067b82 */ /* 0x000e220000000a00 */
[----:B------:R-:W1:Y:S01]  /*00a0*/  LDCU.64 UR4, c[0x0][0x358] ;  /* 0x00006b00ff0477ac */ /* 0x000e620008000a00 */
[----:B------:R-:W2:Y:S06]  /*00b0*/  LDCU UR6, c[0x0][0x3b4] ;  /* 0x00007680ff0677ac */ /* 0x000eac0008000800 */
[----:B------:R-:W3:Y:S01]  /*00c0*/  LDC R4, c[0x0][0x3ac] ;  /* 0x0000eb00ff047b82 */ /* 0x000ee20000000800 */
[----:B------:R-:W4:Y:S01]  /*00d0*/  LDCU UR9, c[0x0][0x3a8] ;  /* 0x00007500ff0977ac */ /* 0x000f220008000800 */
[----:B0-----:R-:W-:-:S05]  /*00e0*/  IMAD.WIDE R6, R0, 0x4, R6 ;  /* 0x0000000400067825 */ /* 0x001fca00078e0206 */
[----:B-1----:R-:W3:Y:S01]  /*00f0*/  LDG.E.CONSTANT R5, desc[UR4][R6.64] ;  /* 0x0000000406057981 */ /* 0x002ee2000c1e9900 */
[----:B--2---:R-:W-:Y:S02]  /*0100*/  ISETP.LT.AND P1, PT, RZ, UR6, PT ;  /* 0x00000006ff007c0c */ /* 0x004fe4000bf21270 */
[----:B---3--:R-:W-:-:S13]  /*0110*/  ISETP.GE.AND P0, PT, R5, R4, PT ;  /* 0x000000040500720c */ /* 0x008fda0003f06270 */
[----:B----4-:R-:W-:Y:S05]  /*0120*/  @!P0 BRA P1, `(.L_x_0) ;  /* 0x0000000400a88947 */ /* 0x010fea0000800000 */
[----:B------:R-:W-:-:S13]  /*0130*/  ISETP.GE.AND P0, PT, R4, 0x1, PT ;  /* 0x000000010400780c */ /* 0x000fda0003f06270 */
[----:B------:R-:W-:Y:S05]  /*0140*/  @!P0 EXIT ;  /* 0x000000000000894d */ /* 0x000fea0003800000 */
[C---:B------:R-:W-:Y:S01]  /*0150*/  ISETP.GE.U32.AND P0, PT, R4.reuse, 0x8, PT ;  /* 0x000000080400780c */ /* 0x040fe20003f06070 */
[----:B------:R-:W-:Y:S01]  /*0160*/  HFMA2 R5, -RZ, RZ, 0, 0 ;  /* 0x00000000ff057431 */ /* 0x000fe200000001ff */
[----:B------:R-:W-:-:S04]  /*0170*/  LOP3.LUT R2, R4, 0x7, RZ, 0xc0, !PT ;  /* 0x0000000704027812 */ /* 0x000fc800078ec0ff */
[----:B------:R-:W-:-:S07]  /*0180*/  ISETP.NE.AND P1, PT, R2, RZ, PT ;  /* 0x000000ff0200720c */ /* 0x000fce0003f25270 */
[----:B------:R-:W-:Y:S06]  /*0190*/  @!P0 BRA `(.L_x_1) ;  /* 0x0000000000b08947 */ /* 0x000fec0003800000 */
[----:B------:R-:W0:Y:S01]  /*01a0*/  LDC.64 R6, c[0x0][0x3b8] ;  /* 0x0000ee00ff067b82 */ /* 0x000e220000000a00 */
[----:B------:R-:W-:Y:S01]  /*01b0*/  LOP3.LUT R5, R4, 0x7ffffff8, RZ, 0xc0, !PT ;  /* 0x7ffffff804057812 */ /* 0x000fe200078ec0ff */
[----:B------:R-:W1:Y:S01]  /*01c0*/  LDCU UR7, c[0x0][0x3a8] ;  /* 0x00007500ff0777ac */ /* 0x000e620008000800 */
[----:B------:R-:W-:Y:S02]  /*01d0*/  MOV R4, R0 ;  /* 0x0000000000047202 */ /* 0x000fe40000000f00 */
[----:B------:R-:W-:-:S03]  /*01e0*/  IADD3 R28, PT, PT, -R5, RZ, RZ ;  /* 0x000000ff051c7210 */ /* 0x000fc60007ffe1ff */
[----:B------:R-:W2:Y:S04]  /*01f0*/  LDC.64 R8, c[0x0][0x3c0] ;  /* 0x0000f000ff087b82 */ /* 0x000ea80000000a00 */
.L_x_2:
[----:B0--3--:R-:W-:Y:S01]  /*0200*/  IMAD.WIDE R24, R4, 0x4, R6 ;  /* 0x0000000404187825 */ /* 0x009fe200078e0206 */
[----:B------:R-:W-:Y:S02]  /*0210*/  MOV R29, 0x7fffffff ;  /* 0x7fffffff001d7802 */ /* 0x000fe40000000f00 */
[----:B------:R-:W-:Y:S01]  /*0220*/  IADD3 R28, PT, PT, R28, 0x8, RZ ;  /* 0x000000081c1c7810 */ /* 0x000fe20007ffe0ff */
[----:B--2---:R-:W-:Y:S02]  /*0230*/  IMAD.WIDE R26, R4, 0x4, R8 ;  /* 0x00000004041a7825 */ /* 0x004fe400078e0208 */
[----:B------:R-:W-:Y:S01]  /*0240*/  STG.E desc[UR4][R24.64], R29 ;  /* 0x0000001d18007986 */ /* 0x000fe2000c101904 */
[----:B------:R-:W-:Y:S01]  /*0250*/  ISETP.NE.AND P0, PT, R28, RZ, PT ;  /* 0x000000ff1c00720c */ /* 0x000fe20003f05270 */
[----:B-1----:R-:W-:Y:S02]  /*0260*/  IMAD.U32 R3, RZ, RZ, UR7 ;  /* 0x00000007ff037e24 */ /* 0x002fe4000f8e00ff */
[----:B------:R-:W-:Y:S02]  /*0270*/  STG.E desc[UR4][R26.64], R29 ;  /* 0x0000001d1a007986 */ /* 0x000fe4000c101904 */
[C---:B------:R-:W-:Y:S01]  /*0280*/  IMAD.WIDE R12, R3.reuse, 0x4, R24 ;  /* 0x00000004030c7825 */ /* 0x040fe200078e0218 */
[----:B------:R-:W-:-:S03]  /*0290*/  LEA R4, R3, R4, 0x3 ;  /* 0x0000000403047211 */ /* 0x000fc600078e18ff */
[C---:B------:R-:W-:Y:S01]  /*02a0*/  IMAD.WIDE R16, R3.reuse, 0x4, R26 ;  /* 0x0000000403107825 */ /* 0x040fe200078e021a */
[----:B------:R0:W-:Y:S03]  /*02b0*/  STG.E desc[UR4][R12.64], R29 ;  /* 0x0000001d0c007986 */ /* 0x0001e6000c101904 */
[C---:B------:R-:W-:Y:S01]  /*02c0*/  IMAD.WIDE R10, R3.reuse, 0x4, R12 ;  /* 0x00000004030a7825 */ /* 0x040fe200078e020c */
[----:B------:R-:W-:Y:S03]  /*02d0*/  STG.E desc[UR4][R16.64], R29 ;  /* 0x0000001d10007986 */ /* 0x000fe6000c101904 */
[C---:B------:R-:W-:Y:S01]  /*02e0*/  IMAD.WIDE R20, R3.reuse, 0x4, R16 ;  /* 0x0000000403147825 */ /* 0x040fe200078e0210 */
[----:B------:R1:W-:Y:S03]  /*02f0*/  STG.E desc[UR4][R10.64], R29 ;  /* 0x0000001d0a007986 */ /* 0x0003e6000c101904 */
[C---:B------:R-:W-:Y:S01]  /*0300*/  IMAD.WIDE R22, R3.reuse, 0x4, R10 ;  /* 0x0000000403167825 */ /* 0x040fe200078e020a */
[----:B------:R-:W-:Y:S03]  /*0310*/  STG.E desc[UR4][R20.64], R29 ;  /* 0x0000001d14007986 */ /* 0x000fe6000c101904 */
[C---:B------:R-:W-:Y:S01]  /*0320*/  IMAD.WIDE R14, R3.reuse, 0x4, R20 ;  /* 0x00000004030e7825 */ /* 0x040fe200078e0214 */
[----:B------:R-:W-:Y:S03]  /*0330*/  STG.E desc[UR4][R22.64], R29 ;  /* 0x0000001d16007986 */ /* 0x000fe6000c101904 */
[C---:B------:R-:W-:Y:S01]  /*0340*/  IMAD.WIDE R18, R3.reuse, 0x4, R22 ;  /* 0x0000000403127825 */ /* 0x040fe200078e0216 */
[----:B------:R2:W-:Y:S03]  /*0350*/  STG.E desc[UR4][R14.64], R29 ;  /* 0x0000001d0e007986 */ /* 0x0005e6000c101904 */
[C---:B0-----:R-:W-:Y:S01]  /*0360*/  IMAD.WIDE R12, R3.reuse, 0x4, R14 ;  /* 0x00000004030c7825 */ /* 0x041fe200078e020e */
[----:B------:R-:W-:Y:S03]  /*0370*/  STG.E desc[UR4][R18.64], R29 ;  /* 0x0000001d12007986 */ /* 0x000fe6000c101904 */
[C---:B-1----:R-:W-:Y:S01]  /*0380*/  IMAD.WIDE R10, R3.reuse, 0x4, R18 ;  /* 0x00000004030a7825 */ /* 0x042fe200078e0212 */
[----:B------:R0:W-:Y:S03]  /*0390*/  STG.E desc[UR4][R12.64], R29 ;  /* 0x0000001d0c007986 */ /* 0x0001e6000c101904 */
[C---:B------:R-:W-:Y:S01]  /*03a0*/  IMAD.WIDE R16, R3.reuse, 0x4, R12 ;  /* 0x0000000403107825 */ /* 0x040fe200078e020c */
[----:B------:R3:W-:Y:S03]  /*03b0*/  STG.E desc[UR4][R10.64], R29 ;  /* 0x0000001d0a007986 */ /* 0x0007e6000c101904 */
[C---:B------:R-:W-:Y:S01]  /*03c0*/  IMAD.WIDE R24, R3.reuse, 0x4, R10 ;  /* 0x0000000403187825 */ /* 0x040fe200078e020a */
[----:B------:R3:W-:Y:S03]  /*03d0*/  STG.E desc[UR4][R16.64], R29 ;  /* 0x0000001d10007986 */ /* 0x0007e6000c101904 */
[C---:B------:R-:W-:Y:S01]  /*03e0*/  IMAD.WIDE R26, R3.reuse, 0x4, R16 ;  /* 0x00000004031a7825 */ /* 0x040fe200078e0210 */
[----:B------:R3:W-:Y:S03]  /*03f0*/  STG.E desc[UR4][R24.64], R29 ;  /* 0x0000001d18007986 */ /* 0x0007e6000c101904 */
[C---:B--2---:R-:W-:Y:S01]  /*0400*/  IMAD.WIDE R14, R3.reuse, 0x4, R24 ;  /* 0x00000004030e7825 */ /* 0x044fe200078e0218 */
[----:B------:R3:W-:Y:S03]  /*0410*/  STG.E desc[UR4][R26.64], R29 ;  /* 0x0000001d1a007986 */ /* 0x0007e6000c101904 */
[----:B0-----:R-:W-:Y:S01]  /*0420*/  IMAD.WIDE R12, R3, 0x4, R26 ;  /* 0x00000004030c7825 */ /* 0x001fe200078e021a */
[----:B------:R3:W-:Y:S04]  /*0430*/  STG.E desc[UR4][R14.64], R29 ;  /* 0x0000001d0e007986 */ /* 0x0007e8000c101904 */
[----:B------:R3:W-:Y:S01]  /*0440*/  STG.E desc[UR4][R12.64], R29 ;  /* 0x0000001d0c007986 */ /* 0x0007e2000c101904 */
[----:B------:R-:W-:Y:S05]  /*0450*/  @P0 BRA `(.L_x_2) ;  /* 0xfffffffc00680947 */ /* 0x000fea000383ffff */
.L_x_1:
[----:B------:R-:W-:Y:S05]  /*0460*/  @!P1 EXIT ;  /* 0x000000000000994d */ /* 0x000fea0003800000 */
[----:B------:R-:W0:Y:S01]  /*0470*/  LDC R4, c[0x0][0x3ac] ;  /* 0x0000eb00ff047b82 */ /* 0x000e220000000800 */
[----:B------:R-:W-:Y:S02]  /*0480*/  ISETP.GE.U32.AND P0, PT, R2, 0x4, PT ;  /* 0x000000040200780c */ /* 0x000fe40003f06070 */
[----:B0-----:R-:W-:-:S04]  /*0490*/  LOP3.LUT R22, R4, 0x3, RZ, 0xc0, !PT ;  /* 0x0000000304167812 */ /* 0x001fc800078ec0ff */
[----:B------:R-:W-:-:S07]  /*04a0*/  ISETP.NE.AND P1, PT, R22, RZ, PT ;  /* 0x000000ff1600720c */ /* 0x000fce0003f25270 */
[----:B------:R-:W-:Y:S06]  /*04b0*/  @!P0 BRA `(.L_x_3) ;  /* 0x0000000000548947 */ /* 0x000fec0003800000 */
[----:B------:R-:W0:Y:S01]  /*04c0*/  LDC.64 R6, c[0x0][0x3b8] ;  /* 0x0000ee00ff067b82 */ /* 0x000e220000000a00 */
[C---:B---3--:R-:W-:Y:S01]  /*04d0*/  IMAD R11, R5.reuse, R3, R0 ;  /* 0x00000003050b7224 */ /* 0x048fe200078e0200 */
[----:B------:R-:W-:Y:S01]  /*04e0*/  IADD3 R5, PT, PT, R5, 0x4, RZ ;  /* 0x0000000405057810 */ /* 0x000fe20007ffe0ff */
[----:B------:R-:W-:-:S05]  /*04f0*/  IMAD.MOV.U32 R23, RZ, RZ, 0x7fffffff ;  /* 0x7fffffffff177424 */ /* 0x000fca00078e00ff */
[----:B------:R-:W1:Y:S01]  /*0500*/  LDC.64 R8, c[0x0][0x3c0] ;  /* 0x0000f000ff087b82 */ /* 0x000e620000000a00 */
[----:B0-----:R-:W-:-:S05]  /*0510*/  IMAD.WIDE R6, R11, 0x4, R6 ;  /* 0x000000040b067825 */ /* 0x001fca00078e0206 */
[----:B------:R0:W-:Y:S01]  /*0520*/  STG.E desc[UR4][R6.64], R23 ;  /* 0x0000001706007986 */ /* 0x0001e2000c101904 */
[----:B-1----:R-:W-:-:S04]  /*0530*/  IMAD.WIDE R8, R11, 0x4, R8 ;  /* 0x000000040b087825 */ /* 0x002fc800078e0208 */
[C---:B------:R-:W-:Y:S01]  /*0540*/  IMAD.WIDE R10, R3.reuse, 0x4, R6 ;  /* 0x00000004030a7825 */ /* 0x040fe200078e0206 */
[----:B------:R0:W-:Y:S03]  /*0550*/  STG.E desc[UR4][R8.64], R23 ;  /* 0x0000001708007986 */ /* 0x0001e6000c101904 */
        /* <DEDUP_REMOVED lines=8> */
[----:B------:R-:W-:Y:S01]  /*05e0*/  IMAD.WIDE R20, R3, 0x4, R16 ;  /* 0x0000000403147825 */ /* 0x000fe200078e0210 */
[----:B------:R0:W-:Y:S04]  /*05f0*/  STG.E desc[UR4][R18.64], R23 ;  /* 0x0000001712007986 */ /* 0x0001e8000c101904 */
[----:B------:R0:W-:Y:S02]  /*0600*/  STG.E desc[UR4][R20.64], R23 ;  /* 0x0000001714007986 */ /* 0x0001e4000c101904 */
.L_x_3:
[----:B------:R-:W-:Y:S05]  /*0610*/  @!P1 EXIT ;  /* 0x000000000000994d */ /* 0x000fea0003800000 */
[----:B------:R-:W-:Y:S02]  /*0620*/  ISETP.NE.AND P0, PT, R22, 0x1, PT ;  /* 0x000000011600780c */ /* 0x000fe40003f05270 */
[----:B------:R-:W-:-:S04]  /*0630*/  LOP3.LUT R2, R4, 0x1, RZ, 0xc0, !PT ;  /* 0x0000000104027812 */ /* 0x000fc800078ec0ff */
[----:B------:R-:W-:-:S07]  /*0640*/  ISETP.NE.U32.AND P1, PT, R2, 0x1, PT ;  /* 0x000000010200780c */ /* 0x000fce0003f25070 */
[----:B------:R-:W-:Y:S06]  /*0650*/  @!P0 BRA `(.L_x_4) ;  /* 0x0000000000348947 */ /* 0x000fec0003800000 */
[----:B0-----:R-:W0:Y:S01]  /*0660*/  LDC.64 R6, c[0x0][0x3b8] ;  /* 0x0000ee00ff067b82 */ /* 0x001e220000000a00 */
[C---:B---3--:R-:W-:Y:S01]  /*0670*/  IMAD R11, R5.reuse, R3, R0 ;  /* 0x00000003050b7224 */ /* 0x048fe200078e0200 */
[----:B------:R-:W-:Y:S02]  /*0680*/  MOV R15, 0x7fffffff ;  /* 0x7fffffff000f7802 */ /* 0x000fe40000000f00 */
[----:B------:R-:W-:-:S04]  /*0690*/  IADD3 R5, PT, PT, R5, 0x2, RZ ;  /* 0x0000000205057810 */ /* 0x000fc80007ffe0ff */
[----:B------:R-:W1:Y:S01]  /*06a0*/  LDC.64 R8, c[0x0][0x3c0] ;  /* 0x0000f000ff087b82 */ /* 0x000e620000000a00 */
[----:B0-----:R-:W-:-:S05]  /*06b0*/  IMAD.WIDE R6, R11, 0x4, R6 ;  /* 0x000000040b067825 */ /* 0x001fca00078e0206 */
[----:B------:R2:W-:Y:S01]  /*06c0*/  STG.E desc[UR4][R6.64], R15 ;  /* 0x0000000f06007986 */ /* 0x0005e2000c101904 */
[----:B-1----:R-:W-:-:S04]  /*06d0*/  IMAD.WIDE R8, R11, 0x4, R8 ;  /* 0x000000040b087825 */ /* 0x002fc800078e0208 */
[C---:B------:R-:W-:Y:S01]  /*06e0*/  IMAD.WIDE R10, R3.reuse, 0x4, R6 ;  /* 0x00000004030a7825 */ /* 0x040fe200078e0206 */
[----:B------:R2:W-:Y:S03]  /*06f0*/  STG.E desc[UR4][R8.64], R15 ;  /* 0x0000000f08007986 */ /* 0x0005e6000c101904 */
[----:B------:R-:W-:Y:S01]  /*0700*/  IMAD.WIDE R12, R3, 0x4, R8 ;  /* 0x00000004030c7825 */ /* 0x000fe200078e0208 */
[----:B------:R2:W-:Y:S04]  /*0710*/  STG.E desc[UR4][R10.64], R15 ;  /* 0x0000000f0a007986 */ /* 0x0005e8000c101904 */
[----:B------:R2:W-:Y:S02]  /*0720*/  STG.E desc[UR4][R12.64], R15 ;  /* 0x0000000f0c007986 */ /* 0x0005e4000c101904 */
.L_x_4:
[----:B------:R-:W-:Y:S05]  /*0730*/  @P1 EXIT ;  /* 0x000000000000194d */ /* 0x000fea0003800000 */
[----:B0-2---:R-:W0:Y:S01]  /*0740*/  LDC.64 R6, c[0x0][0x3b8] ;  /* 0x0000ee00ff067b82 */ /* 0x005e220000000a00 */
[----:B------:R-:W-:Y:S02]  /*0750*/  IMAD R5, R5, R3, R0 ;  /* 0x0000000305057224 */ /* 0x000fe400078e0200 */
[----:B---3--:R-:W-:-:S05]  /*0760*/  IMAD.MOV.U32 R11, RZ, RZ, 0x7fffffff ;  /* 0x7fffffffff0b7424 */ /* 0x008fca00078e00ff */
[----:B------:R-:W1:Y:S01]  /*0770*/  LDC.64 R8, c[0x0][0x3c0] ;  /* 0x0000f000ff087b82 */ /* 0x000e620000000a00 */
[----:B0-----:R-:W-:-:S05]  /*0780*/  IMAD.WIDE R2, R5, 0x4, R6 ;  /* 0x0000000405027825 */ /* 0x001fca00078e0206 */
[----:B------:R-:W-:Y:S01]  /*0790*/  STG.E desc[UR4][R2.64], R11 ;  /* 0x0000000b02007986 */ /* 0x000fe2000c101904 */
[----:B-1----:R-:W-:-:S05]  /*07a0*/  IMAD.WIDE R4, R5, 0x4, R8 ;  /* 0x0000000405047825 */ /* 0x002fca00078e0208 */
[----:B------:R-:W-:Y:S01]  /*07b0*/  STG.E desc[UR4][R4.64], R11 ;  /* 0x0000000b04007986 */ /* 0x000fe2000c101904 */
[----:B------:R-:W-:Y:S05]  /*07c0*/  EXIT ;  /* 0x000000000000794d */ /* 0x000fea0003800000 */
.L_x_0:
[----:B------:R-:W-:Y:S02]  /*07d0*/  ISETP.GE.AND P0, PT, R4, 0x1, PT ;  /* 0x000000010400780c */ /* 0x000fe40003f06270 */
[----:B------:R-:W-:-:S04]  /*07e0*/  IADD3 R2, PT, PT, R5, UR6, RZ ;  /* 0x0000000605027c10 */ /* 0x000fc8000fffe0ff */
[----:B------:R-:W-:-:S07]  /*07f0*/  IADD3 R7, PT, PT, R2, -0x1, RZ ;  /* 0xffffffff02077810 */ /* 0x000fce0007ffe0ff */
[----:B------:R-:W-:Y:S05]  /*0800*/  @!P0 BRA `(.L_x_5) ;  /* 0x0000000400908947 */ /* 0x000fea0003800000 */
[C---:B------:R-:W-:Y:S01]  /*0810*/  ISETP.GE.U32.AND P0, PT, R4.reuse, 0x8, PT ;  /* 0x000000080400780c */ /* 0x040fe20003f06070 */
[----:B------:R-:W-:Y:S01]  /*0820*/  HFMA2 R26, -RZ, RZ, 0, 0 ;  /* 0x00000000ff1a7431 */ /* 0x000fe200000001ff */
[----:B------:R-:W-:-:S04]  /*0830*/  LOP3.LUT R6, R4, 0x7, RZ, 0xc0, !PT ;  /* 0x0000000704067812 */ /* 0x000fc800078ec0ff */
[----:B------:R-:W-:-:S07]  /*0840*/  ISETP.NE.AND P1, PT, R6, RZ, PT ;  /* 0x000000ff0600720c */ /* 0x000fce0003f25270 */
[----:B------:R-:W-:Y:S06]  /*0850*/  @!P0 BRA `(.L_x_6) ;  /* 0x0000000000a88947 */ /* 0x000fec0003800000 */
[----:B------:R-:W0:Y:S01]  /*0860*/  LDC.64 R8, c[0x0][0x3b8] ;  /* 0x0000ee00ff087b82 */ /* 0x000e220000000a00 */
[----:B------:R-:W-:Y:S01]  /*0870*/  LOP3.LUT R26, R4, 0x7ffffff8, RZ, 0xc0, !PT ;  /* 0x7ffffff8041a7812 */ /* 0x000fe200078ec0ff */
[----:B------:R-:W-:-:S03]  /*0880*/  IMAD.MOV.U32 R27, RZ, RZ, R0 ;  /* 0x000000ffff1b7224 */ /* 0x000fc600078e0000 */
[----:B------:R-:W-:-:S03]  /*0890*/  IADD3 R28, PT, PT, -R26, RZ, RZ ;  /* 0x000000ff1a1c7210 */ /* 0x000fc60007ffe1ff */
[----:B------:R-:W1:Y:S04]  /*08a0*/  LDC.64 R10, c[0x0][0x3c0] ;  /* 0x0000f000ff0a7b82 */ /* 0x000e680000000a00 */
.L_x_7:
[C---:B0-----:R-:W-:Y:S01]  /*08b0*/  IMAD.WIDE R16, R27.reuse, 0x4, R8 ;  /* 0x000000041b107825 */ /* 0x041fe200078e0208 */
[----:B--2---:R-:W-:Y:S02]  /*08c0*/  MOV R29, 0x7fffffff ;  /* 0x7fffffff001d7802 */ /* 0x004fe40000000f00 */
[----:B------:R-:W-:Y:S01]  /*08d0*/  IADD3 R28, PT, PT, R28, 0x8, RZ ;  /* 0x000000081c1c7810 */ /* 0x000fe20007ffe0ff */
[----:B-1----:R-:W-:Y:S02]  /*08e0*/  IMAD.WIDE R12, R27, 0x4, R10 ;  /* 0x000000041b0c7825 */ /* 0x002fe400078e020a */
[----:B------:R0:W-:Y:S01]  /*08f0*/  STG.E desc[UR4][R16.64], R29 ;  /* 0x0000001d10007986 */ /* 0x0001e2000c101904 */
[----:B------:R-:W-:Y:S01]  /*0900*/  ISETP.NE.AND P0, PT, R28, RZ, PT ;  /* 0x000000ff1c00720c */ /* 0x000fe20003f05270 */
[C---:B------:R-:W-:Y:S02]  /*0910*/  IMAD.WIDE R22, R3.reuse, 0x4, R16 ;  /* 0x0000000403167825 */ /* 0x040fe400078e0210 */
[----:B------:R1:W-:Y:S02]  /*0920*/  STG.E desc[UR4][R12.64], R29 ;  /* 0x0000001d0c007986 */ /* 0x0003e4000c101904 */
[----:B------:R-:W-:-:S02]  /*0930*/  IMAD.WIDE R24, R3, 0x4, R12 ;  /* 0x0000000403187825 */ /* 0x000fc400078e020c */
[----:B------:R-:W-:Y:S02]  /*0940*/  STG.E desc[UR4][R22.64], R29 ;  /* 0x0000001d16007986 */ /* 0x000fe4000c101904 */
[C---:B------:R-:W-:Y:S02]  /*0950*/  IMAD.WIDE R14, R3.reuse, 0x4, R22 ;  /* 0x00000004030e7825 */ /* 0x040fe400078e0216 */
[----:B------:R-:W-:Y:S02]  /*0960*/  STG.E desc[UR4][R24.64], R29 ;  /* 0x0000001d18007986 */ /* 0x000fe4000c101904 */
[C---:B0-----:R-:W-:Y:S02]  /*0970*/  IMAD.WIDE R16, R3.reuse, 0x4, R24 ;  /* 0x0000000403107825 */ /* 0x041fe400078e0218 */
[----:B------:R0:W-:Y:S02]  /*0980*/  STG.E desc[UR4][R14.64], R29 ;  /* 0x0000001d0e007986 */ /* 0x0001e4000c101904 */
[----:B-1----:R-:W-:-:S02]  /*0990*/  IMAD.WIDE R12, R3, 0x4, R14 ;  /* 0x00000004030c7825 */ /* 0x002fc400078e020e */
[----:B------:R1:W-:Y:S02]  /*09a0*/  STG.E desc[UR4][R16.64], R29 ;  /* 0x0000001d10007986 */ /* 0x0003e4000c101904 */
[C---:B------:R-:W-:Y:S02]  /*09b0*/  IMAD.WIDE R18, R3.reuse, 0x4, R16 ;  /* 0x0000000403127825 */ /* 0x040fe400078e0210 */
[----:B------:R2:W-:Y:S02]  /*09c0*/  STG.E desc[UR4][R12.64], R29 ;  /* 0x0000001d0c007986 */ /* 0x0005e4000c101904 */
[C---:B------:R-:W-:Y:S02]  /*09d0*/  IMAD.WIDE R20, R3.reuse, 0x4, R12 ;  /* 0x0000000403147825 */ /* 0x040fe400078e020c */
[----:B------:R-:W-:Y:S02]  /*09e0*/  STG.E desc[UR4][R18.64], R29 ;  /* 0x0000001d12007986 */ /* 0x000fe4000c101904 */
[----:B0-----:R-:W-:-:S02]  /*09f0*/  IMAD.WIDE R14, R3, 0x4, R18 ;  /* 0x00000004030e7825 */ /* 0x001fc400078e0212 */
[----:B------:R-:W-:Y:S02]  /*0a00*/  STG.E desc[UR4][R20.64], R29 ;  /* 0x0000001d14007986 */ /* 0x000fe4000c101904 */
[C---:B-1----:R-:W-:Y:S02]  /*0a10*/  IMAD.WIDE R16, R3.reuse, 0x4, R20 ;  /* 0x0000000403107825 */ /* 0x042fe400078e0214 */
[----:B------:R0:W-:Y:S02]  /*0a20*/  STG.E desc[UR4][R14.64], R29 ;  /* 0x0000001d0e007986 */ /* 0x0001e4000c101904 */
[C---:B--2---:R-:W-:Y:S02]  /*0a30*/  IMAD.WIDE R12, R3.reuse, 0x4, R14 ;  /* 0x00000004030c7825 */ /* 0x044fe400078e020e */
[----:B------:R-:W-:Y:S02]  /*0a40*/  STG.E desc[UR4][R16.64], R29 ;  /* 0x0000001d10007986 */ /* 0x000fe4000c101904 */
[----:B------:R-:W-:-:S02]  /*0a50*/  IMAD.WIDE R22, R3, 0x4, R16 ;  /* 0x0000000403167825 */ /* 0x000fc400078e0210 */
[----:B------:R1:W-:Y:S02]  /*0a60*/  STG.E desc[UR4][R12.64], R29 ;  /* 0x0000001d0c007986 */ /* 0x0003e4000c101904 */
[C---:B------:R-:W-:Y:S02]  /*0a70*/  IMAD.WIDE R24, R3.reuse, 0x4, R12 ;  /* 0x0000000403187825 */ /* 0x040fe400078e020c */
[----:B------:R2:W-:Y:S02]  /*0a80*/  STG.E desc[UR4][R22.64], R29 ;  /* 0x0000001d16007986 */ /* 0x0005e4000c101904 */
[C---:B0-----:R-:W-:Y:S02]  /*0a90*/  IMAD.WIDE R14, R3.reuse, 0x4, R22 ;  /* 0x00000004030e7825 */ /* 0x041fe400078e0216 */
[----:B------:R2:W-:Y:S02]  /*0aa0*/  STG.E desc[UR4][R24.64], R29 ;  /* 0x0000001d18007986 */ /* 0x0005e4000c101904 */
[----:B------:R-:W-:-:S02]  /*0ab0*/  IMAD R27, R3, 0x8, R27 ;  /* 0x00000008031b7824 */ /* 0x000fc400078e021b */
[----:B-1----:R-:W-:Y:S01]  /*0ac0*/  IMAD.WIDE R12, R3, 0x4, R24 ;  /* 0x00000004030c7825 */ /* 0x002fe200078e0218 */
[----:B------:R2:W-:Y:S04]  /*0ad0*/  STG.E desc[UR4][R14.64], R29 ;  /* 0x0000001d0e007986 */ /* 0x0005e8000c101904 */
[----:B------:R2:W-:Y:S01]  /*0ae0*/  STG.E desc[UR4][R12.64], R29 ;  /* 0x0000001d0c007986 */ /* 0x0005e2000c101904 */
[----:B------:R-:W-:Y:S05]  /*0af0*/  @P0 BRA `(.L_x_7) ;  /* 0xfffffffc006c0947 */ /* 0x000fea000383ffff */
.L_x_6:
[----:B------:R-:W-:Y:S05]  /*0b00*/  @!P1 BRA `(.L_x_5) ;  /* 0x0000000000d09947 */ /* 0x000fea0003800000 */
[----:B------:R-:W-:Y:S02]  /*0b10*/  ISETP.GE.U32.AND P0, PT, R6, 0x4, PT ;  /* 0x000000040600780c */ /* 0x000fe40003f06070 */
[----:B--2---:R-:W-:-:S04]  /*0b20*/  LOP3.LUT R24, R4, 0x3, RZ, 0xc0, !PT ;  /* 0x0000000304187812 */ /* 0x004fc800078ec0ff */
[----:B------:R-:W-:-:S07]  /*0b30*/  ISETP.NE.AND P1, PT, R24, RZ, PT ;  /* 0x000000ff1800720c */ /* 0x000fce0003f25270 */
[----:B------:R-:W-:Y:S06]  /*0b40*/  @!P0 BRA `(.L_x_8) ;  /* 0x0000000000548947 */ /* 0x000fec0003800000 */
[----:B------:R-:W0:Y:S01]  /*0b50*/  LDC.64 R14, c[0x0][0x3b8] ;  /* 0x0000ee00ff0e7b82 */ /* 0x000e220000000a00 */
[C---:B------:R-:W-:Y:S01]  /*0b60*/  IMAD R9, R26.reuse, R3, R0 ;  /* 0x000000031a097224 */ /* 0x040fe200078e0200 */
[----:B------:R-:W-:Y:S02]  /*0b70*/  MOV R25, 0x7fffffff ;  /* 0x7fffffff00197802 */ /* 0x000fe40000000f00 */
[----:B------:R-:W-:-:S04]  /*0b80*/  IADD3 R26, PT, PT, R26, 0x4, RZ ;  /* 0x000000041a1a7810 */ /* 0x000fc80007ffe0ff */
[----:B------:R-:W1:Y:S01]  /*0b90*/  LDC.64 R16, c[0x0][0x3c0] ;  /* 0x0000f000ff107b82 */ /* 0x000e620000000a00 */
[----:B0-----:R-:W-:-:S05]  /*0ba0*/  IMAD.WIDE R14, R9, 0x4, R14 ;  /* 0x00000004090e7825 */ /* 0x001fca00078e020e */
[----:B------:R0:W-:Y:S01]  /*0bb0*/  STG.E desc[UR4][R14.64], R25 ;  /* 0x000000190e007986 */ /* 0x0001e2000c101904 */
[----:B------:R-:W-:-:S04]  /*0bc0*/  IMAD.WIDE R18, R3, 0x4, R14 ;  /* 0x0000000403127825 */ /* 0x000fc800078e020e */
        /* <DEDUP_REMOVED lines=8> */
[----:B------:R0:W-:Y:S04]  /*0c50*/  STG.E desc[UR4][R10.64], R25 ;  /* 0x000000190a007986 */ /* 0x0001e8000c101904 */
[----:B------:R0:W-:Y:S01]  /*0c60*/  STG.E desc[UR4][R8.64], R25 ;  /* 0x0000001908007986 */ /* 0x0001e2000c101904 */
[----:B------:R-:W-:-:S03]  /*0c70*/  IMAD.WIDE R22, R3, 0x4, R8 ;  /* 0x0000000403167825 */ /* 0x000fc600078e0208 */
[----:B------:R0:W-:Y:S04]  /*0c80*/  STG.E desc[UR4][R20.64], R25 ;  /* 0x0000001914007986 */ /* 0x0001e8000c101904 */
[----:B------:R0:W-:Y:S02]  /*0c90*/  STG.E desc[UR4][R22.64], R25 ;  /* 0x0000001916007986 */ /* 0x0001e4000c101904 */
.L_x_8:
[----:B------:R-:W-:Y:S05]  /*0ca0*/  @!P1 BRA `(.L_x_5) ;  /* 0x0000000000689947 */ /* 0x000fea0003800000 */
[----:B------:R-:W-:Y:S02]  /*0cb0*/  ISETP.NE.AND P0, PT, R24, 0x1, PT ;  /* 0x000000011800780c */ /* 0x000fe40003f05270 */
[----:B------:R-:W-:-:S04]  /*0cc0*/  LOP3.LUT R6, R4, 0x1, RZ, 0xc0, !PT ;  /* 0x0000000104067812 */ /* 0x000fc800078ec0ff */
[----:B------:R-:W-:-:S07]  /*0cd0*/  ISETP.NE.U32.AND P1, PT, R6, 0x1, PT ;  /* 0x000000010600780c */ /* 0x000fce0003f25070 */
[----:B------:R-:W-:Y:S06]  /*0ce0*/  @!P0 BRA `(.L_x_9) ;  /* 0x0000000000348947 */ /* 0x000fec0003800000 */
[----:B0-----:R-:W0:Y:S01]  /*0cf0*/  LDC.64 R8, c[0x0][0x3b8] ;  /* 0x0000ee00ff087b82 */ /* 0x001e220000000a00 */
[C---:B------:R-:W-:Y:S01]  /*0d00*/  IMAD R13, R26.reuse, R3, R0 ;  /* 0x000000031a0d7224 */ /* 0x040fe200078e0200 */
        /* <DEDUP_REMOVED lines=11> */
.L_x_9:
[----:B------:R-:W-:Y:S05]  /*0dc0*/  @P1 BRA `(.L_x_5) ;  /* 0x0000000000201947 */ /* 0x000fea0003800000 */
[----:B0-2---:R-:W0:Y:S01]  /*0dd0*/  LDC.64 R8, c[0x0][0x3b8] ;  /* 0x0000ee00ff087b82 */ /* 0x005e220000000a00 */
[----:B------:R-:W-:Y:S02]  /*0de0*/  IMAD R13, R26, R3, R0 ;  /* 0x000000031a0d7224 */ /* 0x000fe400078e0200 */
[----:B------:R-:W-:-:S05]  /*0df0*/  IMAD.MOV.U32 R15, RZ, RZ, 0x7fffffff ;  /* 0x7fffffffff0f7424 */ /* 0x000fca00078e00ff */
[----:B------:R-:W1:Y:S01]  /*0e00*/  LDC.64 R10, c[0x0][0x3c0] ;  /* 0x0000f000ff0a7b82 */ /* 0x000e620000000a00 */
[----:B0-----:R-:W-:-:S05]  /*0e10*/  IMAD.WIDE R8, R13, 0x4, R8 ;  /* 0x000000040d087825 */ /* 0x001fca00078e0208 */
[----:B------:R3:W-:Y:S01]  /*0e20*/  STG.E desc[UR4][R8.64], R15 ;  /* 0x0000000f08007986 */ /* 0x0007e2000c101904 */
[----:B-1----:R-:W-:-:S05]  /*0e30*/  IMAD.WIDE R10, R13, 0x4, R10 ;  /* 0x000000040d0a7825 */ /* 0x002fca00078e020a */
[----:B------:R3:W-:Y:S02]  /*0e40*/  STG.E desc[UR4][R10.64], R15 ;  /* 0x0000000f0a007986 */ /* 0x0007e4000c101904 */
.L_x_5:
[----:B------:R-:W-:-:S13]  /*0e50*/  ISETP.GT.AND P0, PT, R2, R4, PT ;  /* 0x000000040200720c */ /* 0x000fda0003f04270 */
[----:B------:R-:W-:Y:S05]  /*0e60*/  @P0 EXIT ;  /* 0x000000000000094d */ /* 0x000fea0003800000 */
[C---:B------:R-:W-:Y:S01]  /*0e70*/  VIADDMNMX R6, R5.reuse, 0x1, R2, !PT ;  /* 0x0000000105067846 */ /* 0x040fe20007800102 */
[----:B------:R-:W-:Y:S01]  /*0e80*/  BSSY.RECONVERGENT B0, `(.L_x_10) ;  /* 0x0000055000007945 */ /* 0x000fe20003800200 */
[----:B0-23--:R-:W-:Y:S02]  /*0e90*/  MOV R9, R5 ;  /* 0x0000000500097202 */ /* 0x00dfe40000000f00 */
[----:B------:R-:W-:Y:S02]  /*0ea0*/  CS2R R24, SRZ ;  /* 0x0000000000187805 */ /* 0x000fe4000001ff00 */
[CC--:B------:R-:W-:Y:S02]  /*0eb0*/  IADD3 R8, PT, PT, R5.reuse, -R6.reuse, RZ ;  /* 0x8000000605087210 */ /* 0x0c0fe40007ffe0ff */
[----:B------:R-:W-:Y:S02]  /*0ec0*/  IADD3 R4, PT, PT, -R5, R6, RZ ;  /* 0x0000000605047210 */ /* 0x000fe40007ffe1ff */
[----:B------:R-:W-:-:S02]  /*0ed0*/  ISETP.GT.U32.AND P0, PT, R8, -0x10, PT ;  /* 0xfffffff00800780c */ /* 0x000fc40003f04070 */
[----:B------:R-:W-:-:S04]  /*0ee0*/  LOP3.LUT R6, R4, 0xf, RZ, 0xc0, !PT ;  /* 0x0000000f04067812 */ /* 0x000fc800078ec0ff */
[----:B------:R-:W-:-:S07]  /*0ef0*/  ISETP.NE.AND P1, PT, R6, RZ, PT ;  /* 0x000000ff0600720c */ /* 0x000fce0003f25270 */
[----:B------:R-:W-:Y:S06]  /*0f00*/  @P0 BRA `(.L_x_11) ;  /* 0x0000000400300947 */ /* 0x000fec0003800000 */
[----:B------:R-:W-:Y:S01]  /*0f10*/  LOP3.LUT R11, R4, 0xfffffff0, RZ, 0xc0, !PT ;  /* 0xfffffff0040b7812 */ /* 0x000fe200078ec0ff */
[----:B------:R-:W-:Y:S01]  /*0f20*/  IMAD R8, R5, R3, R0 ;  /* 0x0000000305087224 */ /* 0x000fe200078e0200 */
[----:B------:R-:W-:Y:S02]  /*0f30*/  MOV R9, R5 ;  /* 0x0000000500097202 */ /* 0x000fe40000000f00 */
[----:B------:R-:W-:Y:S01]  /*0f40*/  CS2R R24, SRZ ;  /* 0x0000000000187805 */ /* 0x000fe2000001ff00 */
[----:B------:R-:W-:-:S07]  /*0f50*/  IMAD.MOV R11, RZ, RZ, -R11 ;  /* 0x000000ffff0b7224 */ /* 0x000fce00078e0a0b */
.L_x_12:
[----:B------:R-:W0:Y:S01]  /*0f60*/  LDC.64 R14, c[0x0][0x390] ;  /* 0x0000e400ff0e7b82 */ /* 0x000e220000000a00 */
[----:B------:R-:W-:Y:S01]  /*0f70*/  MOV R3, UR9 ;  /* 0x0000000900037c02 */ /* 0x000fe20008000f00 */
[----:B0-----:R-:W-:-:S05]  /*0f80*/  IMAD.WIDE R14, R8, 0x4, R14 ;  /* 0x00000004080e7825 */ /* 0x001fca00078e020e */
[----:B------:R-:W2:Y:S01]  /*0f90*/  LDG.E.CONSTANT R17, desc[UR4][R14.64] ;  /* 0x000000040e117981 */ /* 0x000ea2000c1e9900 */
[----:B------:R-:W-:-:S05]  /*0fa0*/  IMAD.WIDE R22, R3, 0x4, R14 ;  /* 0x0000000403167825 */ /* 0x000fca00078e020e */
[----:B------:R-:W3:Y:S01]  /*0fb0*/  LDG.E.CONSTANT R16, desc[UR4][R22.64] ;  /* 0x0000000416107981 */ /* 0x000ee2000c1e9900 */
[----:B------:R-:W-:-:S05]  /*0fc0*/  IMAD.WIDE R26, R3, 0x4, R22 ;  /* 0x00000004031a7825 */ /* 0x000fca00078e0216 */
[----:B------:R-:W4:Y:S01]  /*0fd0*/  LDG.E.CONSTANT R29, desc[UR4][R26.64] ;  /* 0x000000041a1d7981 */ /* 0x000f22000c1e9900 */
[----:B------:R-:W-:-:S05]  /*0fe0*/  IMAD.WIDE R12, R3, 0x4, R26 ;  /* 0x00000004030c7825 */ /* 0x000fca00078e021a */
[----:B------:R-:W5:Y:S01]  /*0ff0*/  LDG.E.CONSTANT R21, desc[UR4][R12.64] ;  /* 0x000000040c157981 */ /* 0x000f62000c1e9900 */
[----:B------:R-:W-:-:S05]  /*1000*/  IMAD.WIDE R18, R3, 0x4, R12 ;  /* 0x0000000403127825 */ /* 0x000fca00078e020c */
[----:B------:R0:W5:Y:S02]  /*1010*/  LDG.E.CONSTANT R20, desc[UR4][R18.64] ;  /* 0x0000000412147981 */ /* 0x000164000c1e9900 */
[----:B0-----:R-:W-:-:S05]  /*1020*/  IMAD.WIDE R18, R3, 0x4, R18 ;  /* 0x0000000403127825 */ /* 0x001fca00078e0212 */
[----:B------:R-:W5:Y:S01]  /*1030*/  LDG.E.CONSTANT R28, desc[UR4][R18.64] ;  /* 0x00000004121c7981 */ /* 0x000f62000c1e9900 */
[----:B------:R-:W-:-:S05]  /*1040*/  IMAD.WIDE R14, R3, 0x4, R18 ;  /* 0x00000004030e7825 */ /* 0x000fca00078e0212 */
[----:B------:R-:W5:Y:S01]  /*1050*/  LDG.E.CONSTANT R10, desc[UR4][R14.64] ;  /* 0x000000040e0a7981 */ /* 0x000f62000c1e9900 */
[----:B------:R-:W-:-:S05]  /*1060*/  IMAD.WIDE R22, R3, 0x4, R14 ;  /* 0x0000000403167825 */ /* 0x000fca00078e020e */
[----:B------:R0:W5:Y:S02]  /*1070*/  LDG.E.CONSTANT R27, desc[UR4][R22.64] ;  /* 0x00000004161b7981 */ /* 0x000164000c1e9900 */
[----:B0-----:R-:W-:-:S05]  /*1080*/  IMAD.WIDE R22, R3, 0x4, R22 ;  /* 0x0000000403167825 */ /* 0x001fca00078e0216 */
[----:B------:R-:W5:Y:S01]  /*1090*/  LDG.E.CONSTANT R26, desc[UR4][R22.64] ;  /* 0x00000004161a7981 */ /* 0x000f62000c1e9900 */
[----:B--2---:R-:W0:Y:S08]  /*10a0*/  F2F.F64.F32 R12, R17 ;  /* 0x00000011000c7310 */ /* 0x004e300000201800 */
[----:B---3--:R1:W2:Y:S02]  /*10b0*/  F2F.F64.F32 R14, R16 ;  /* 0x00000010000e7310 */ /* 0x0082a40000201800 */
[----:B-1----:R-:W-:Y:S01]  /*10c0*/  IMAD.WIDE R16, R3, 0x4, R22 ;  /* 0x0000000403107825 */ /* 0x002fe200078e0216 */
[----:B0-----:R-:W-:-:S04]  /*10d0*/  DADD R12, R12, R24 ;  /* 0x000000000c0c7229 */ /* 0x001fc80000000018 */
[----:B------:R-:W3:Y:S01]  /*10e0*/  LDG.E.CONSTANT R25, desc[UR4][R16.64] ;  /* 0x0000000410197981 */ /* 0x000ee2000c1e9900 */
[----:B------:R-:W-:-:S03]  /*10f0*/  IMAD.WIDE R18, R3, 0x4, R16 ;  /* 0x0000000403127825 */ /* 0x000fc600078e0210 */
[----:B--2---:R-:W-:Y:S02]  /*1100*/  DADD R14, R12, R14 ;  /* 0x000000000c0e7229 */ /* 0x004fe4000000000e */
[----:B------:R0:W2:Y:S01]  /*1110*/  LDG.E.CONSTANT R24, desc[UR4][R18.64] ;  /* 0x0000000412187981 */ /* 0x0000a2000c1e9900 */
[----:B----4-:R-:W1:Y:S01]  /*1120*/  F2F.F64.F32 R12, R29 ;  /* 0x0000001d000c7310 */ /* 0x010e620000201800 */
[----:B0-----:R-:W-:-:S05]  /*1130*/  IMAD.WIDE R18, R3, 0x4, R18 ;  /* 0x0000000403127825 */ /* 0x001fca00078e0212 */
[----:B------:R-:W4:Y:S01]  /*1140*/  LDG.E.CONSTANT R23, desc[UR4][R18.64] ;  /* 0x0000000412177981 */ /* 0x000f22000c1e9900 */
[----:B------:R-:W-:Y:S01]  /*1150*/  IMAD.WIDE R16, R3, 0x4, R18 ;  /* 0x0000000403107825 */ /* 0x000fe200078e0212 */
[----:B-1----:R-:W-:-:S04]  /*1160*/  DADD R12, R14, R12 ;  /* 0x000000000e0c7229 */ /* 0x002fc8000000000c */
[----:B------:R0:W4:Y:S01]  /*1170*/  LDG.E.CONSTANT R22, desc[UR4][R16.64] ;  /* 0x0000000410167981 */ /* 0x000122000c1e9900 */
[----:B-----5:R1:W5:Y:S01]  /*1180*/  F2F.F64.F32 R14, R21 ;  /* 0x00000015000e7310 */ /* 0x0203620000201800 */
[----:B0-----:R-:W-:-:S05]  /*1190*/  IMAD.WIDE R16, R3, 0x4, R16 ;  /* 0x0000000403107825 */ /* 0x001fca00078e0210 */
[----:B-1----:R-:W4:Y:S01]  /*11a0*/  LDG.E.CONSTANT R21, desc[UR4][R16.64] ;  /* 0x0000000410157981 */ /* 0x002f22000c1e9900 */
[----:B------:R-:W-:Y:S01]  /*11b0*/  IMAD.WIDE R18, R3, 0x4, R16 ;  /* 0x0000000403127825 */ /* 0x000fe200078e0210 */
[----:B-----5:R-:W-:-:S04]  /*11c0*/  DADD R12, R12, R14 ;  /* 0x000000000c0c7229 */ /* 0x020fc8000000000e */
[----:B------:R-:W5:Y:S01]  /*11d0*/  LDG.E.CONSTANT R29, desc[UR4][R18.64] ;  /* 0x00000004121d7981 */ /* 0x000f62000c1e9900 */
[----:B------:R-:W-:-:S05]  /*11e0*/  IMAD.WIDE R14, R3, 0x4, R18 ;  /* 0x00000004030e7825 */ /* 0x000fca00078e0212 */
[----:B------:R0:W5:Y:S02]  /*11f0*/  LDG.E.CONSTANT R18, desc[UR4][R14.64] ;  /* 0x000000040e127981 */ /* 0x000164000c1e9900 */
[----:B0-----:R-:W0:Y:S02]  /*1200*/  F2F.F64.F32 R14, R20 ;  /* 0x00000014000e7310 */ /* 0x001e240000201800 */
[----:B0-----:R-:W-:-:S06]  /*1210*/  DADD R12, R12, R14 ;  /* 0x000000000c0c7229 */ /* 0x001fcc000000000e */
[----:B------:R-:W0:Y:S08]  /*1220*/  F2F.F64.F32 R14, R28 ;  /* 0x0000001c000e7310 */ /* 0x000e300000201800 */
[----:B------:R-:W1:Y:S01]  /*1230*/  F2F.F64.F32 R16, R10 ;  /* 0x0000000a00107310 */ /* 0x000e620000201800 */
[----:B0-----:R-:W-:-:S07]  /*1240*/  DADD R12, R12, R14 ;  /* 0x000000000c0c7229 */ /* 0x001fce000000000e */
[----:B------:R-:W0:Y:S01]  /*1250*/  F2F.F64.F32 R14, R27 ;  /* 0x0000001b000e7310 */ /* 0x000e220000201800 */
[----:B-1----:R-:W-:-:S07]  /*1260*/  DADD R12, R12, R16 ;  /* 0x000000000c0c7229 */ /* 0x002fce0000000010 */
[----:B------:R-:W1:Y:S01]  /*1270*/  F2F.F64.F32 R16, R26 ;  /* 0x0000001a00107310 */ /* 0x000e620000201800 */
[----:B0-----:R-:W-:-:S08]  /*1280*/  DADD R12, R12, R14 ;  /* 0x000000000c0c7229 */ /* 0x001fd0000000000e */
[----:B-1----:R-:W-:Y:S01]  /*1290*/  DADD R12, R12, R16 ;  /* 0x000000000c0c7229 */ /* 0x002fe20000000010 */
[----:B------:R-:W-:-:S04]  /*12a0*/  IADD3 R11, PT, PT, R11, 0x10, RZ ;  /* 0x000000100b0b7810 */ /* 0x000fc80007ffe0ff */
[----:B------:R-:W-:Y:S02]  /*12b0*/  ISETP.NE.AND P0, PT, R11, RZ, PT ;  /* 0x000000ff0b00720c */ /* 0x000fe40003f05270 */
[----:B------:R-:W-:Y:S02]  /*12c0*/  IADD3 R9, PT, PT, R9, 0x10, RZ ;  /* 0x0000001009097810 */ /* 0x000fe40007ffe0ff */
[----:B------:R-:W-:Y:S01]  /*12d0*/  LEA R8, R3, R8, 0x4 ;  /* 0x0000000803087211 */ /* 0x000fe200078e20ff */
[----:B---3--:R-:W0:Y:S08]  /*12e0*/  F2F.F64.F32 R14, R25 ;  /* 0x00000019000e7310 */ /* 0x008e300000201800 */
[----:B--2---:R-:W1:Y:S01]  /*12f0*/  F2F.F64.F32 R16, R24 ;  /* 0x0000001800107310 */ /* 0x004e620000201800 */
[----:B0-----:R-:W-:-:S07]  /*1300*/  DADD R12, R12, R14 ;  /* 0x000000000c0c7229 */ /* 0x001fce000000000e */
[----:B----4-:R-:W0:Y:S01]  /*1310*/  F2F.F64.F32 R14, R23 ;  /* 0x00000017000e7310 */ /* 0x010e220000201800 */
[----:B-1----:R-:W-:-:S07]  /*1320*/  DADD R12, R12, R16 ;  /* 0x000000000c0c7229 */ /* 0x002fce0000000010 */
[----:B------:R-:W1:Y:S01]  /*1330*/  F2F.F64.F32 R16, R22 ;  /* 0x0000001600107310 */ /* 0x000e620000201800 */
[----:B0-----:R-:W-:-:S07]  /*1340*/  DADD R12, R12, R14 ;  /* 0x000000000c0c7229 */ /* 0x001fce000000000e */
[----:B------:R-:W0:Y:S01]  /*1350*/  F2F.F64.F32 R14, R21 ;  /* 0x00000015000e7310 */ /* 0x000e220000201800 */
[----:B-1----:R-:W-:-:S07]  /*1360*/  DADD R12, R12, R16 ;  /* 0x000000000c0c7229 */ /* 0x002fce0000000010 */
[----:B-----5:R-:W1:Y:S01]  /*1370*/  F2F.F64.F32 R16, R29 ;  /* 0x0000001d00107310 */ /* 0x020e620000201800 */
[----:B0-----:R-:W-:-:S07]  /*1380*/  DADD R12, R12, R14 ;  /* 0x000000000c0c7229 */ /* 0x001fce000000000e */
[----:B------:R-:W0:Y:S01]  /*1390*/  F2F.F64.F32 R18, R18 ;  /* 0x0000001200127310 */ /* 0x000e220000201800 */
[----:B-1----:R-:W-:-:S08]  /*13a0*/  DADD R12, R12, R16 ;  /* 0x000000000c0c7229 */ /* 0x002fd00000000010 */
[----:B0-----:R-:W-:Y:S01]  /*13b0*/  DADD R24, R12, R18 ;  /* 0x000000000c187229 */ /* 0x001fe20000000012 */
[----:B------:R-:W-:Y:S10]  /*13c0*/  @P0 BRA `(.L_x_12) ;  /* 0xfffffff800e40947 */ /* 0x000ff4000383ffff */
.L_x_11:
[----:B------:R-:W-:Y:S05]  /*13d0*/  BSYNC.RECONVERGENT B0 ;  /* 0x0000000000007941 */ /* 0x000fea0003800200 */
.L_x_10:
[----:B------:R-:W-:Y:S04]  /*13e0*/  BSSY.RECONVERGENT B0, `(.L_x_13) ;  /* 0x0000051000007945 */ /* 0x000fe80003800200 */
[----:B------:R-:W-:Y:S05]  /*13f0*/  @!P1 BRA `(.L_x_14) ;  /* 0x00000004003c9947 */ /* 0x000fea0003800000 */
[----:B------:R-:W-:Y:S01]  /*1400*/  ISETP.GE.U32.AND P0, PT, R6, 0x8, PT ;  /* 0x000000080600780c */ /* 0x000fe20003f06070 */
[----:B------:R-:W-:Y:S01]  /*1410*/  BSSY.RECONVERGENT B1, `(.L_x_15) ;  /* 0x0000027000017945 */ /* 0x000fe20003800200 */
[----:B------:R-:W-:-:S04]  /*1420*/  LOP3.LUT R15, R4, 0x7, RZ, 0xc0, !PT ;  /* 0x00000007040f7812 */ /* 0x000fc800078ec0ff */
[----:B------:R-:W-:-:S07]  /*1430*/  ISETP.NE.AND P1, PT, R15, RZ, PT ;  /* 0x000000ff0f00720c */ /* 0x000fce0003f25270 */
[----:B------:R-:W-:Y:S06]  /*1440*/  @!P0 BRA `(.L_x_16) ;  /* 0x00000000008c8947 */ /* 0x000fec0003800000 */
[----:B------:R-:W0:Y:S01]  /*1450*/  LDC.64 R10, c[0x0][0x390] ;  /* 0x0000e400ff0a7b82 */ /* 0x000e220000000a00 */
[----:B------:R-:W-:-:S04]  /*1460*/  IMAD R13, R9, R3, R0 ;  /* 0x00000003090d7224 */ /* 0x000fc800078e0200 */
[----:B0-----:R-:W-:-:S05]  /*1470*/  IMAD.WIDE R10, R13, 0x4, R10 ;  /* 0x000000040d0a7825 */ /* 0x001fca00078e020a */
[----:B------:R-:W2:Y:S01]  /*1480*/  LDG.E.CONSTANT R23, desc[UR4][R10.64] ;  /* 0x000000040a177981 */ /* 0x000ea2000c1e9900 */
[----:B------:R-:W-:-:S05]  /*1490*/  IMAD.WIDE R12, R3, 0x4, R10 ;  /* 0x00000004030c7825 */ /* 0x000fca00078e020a */
[----:B------:R0:W3:Y:S02]  /*14a0*/  LDG.E.CONSTANT R17, desc[UR4][R12.64] ;  /* 0x000000040c117981 */ /* 0x0000e4000c1e9900 */
[----:B0-----:R-:W-:-:S05]  /*14b0*/  IMAD.WIDE R12, R3, 0x4, R12 ;  /* 0x00000004030c7825 */ /* 0x001fca00078e020c */
[----:B------:R-:W4:Y:S01]  /*14c0*/  LDG.E.CONSTANT R22, desc[UR4][R12.64] ;  /* 0x000000040c167981 */ /* 0x000f22000c1e9900 */
[----:B------:R-:W-:-:S05]  /*14d0*/  IMAD.WIDE R28, R3, 0x4, R12 ;  /* 0x00000004031c7825 */ /* 0x000fca00078e020c */
[----:B------:R0:W5:Y:S02]  /*14e0*/  LDG.E.CONSTANT R16, desc[UR4][R28.64] ;  /* 0x000000041c107981 */ /* 0x000164000c1e9900 */
[----:B0-----:R-:W-:-:S05]  /*14f0*/  IMAD.WIDE R28, R3, 0x4, R28 ;  /* 0x00000004031c7825 */ /* 0x001fca00078e021c */
[----:B------:R-:W5:Y:S01]  /*1500*/  LDG.E.CONSTANT R14, desc[UR4][R28.64] ;  /* 0x000000041c0e7981 */ /* 0x000f62000c1e9900 */
[----:B------:R-:W-:-:S05]  /*1510*/  IMAD.WIDE R26, R3, 0x4, R28 ;  /* 0x00000004031a7825 */ /* 0x000fca00078e021c */
[----:B------:R-:W5:Y:S01]  /*1520*/  LDG.E.CONSTANT R8, desc[UR4][R26.64] ;  /* 0x000000041a087981 */ /* 0x000f62000c1e9900 */
[----:B------:R-:W-:-:S05]  /*1530*/  IMAD.WIDE R18, R3, 0x4, R26 ;  /* 0x0000000403127825 */ /* 0x000fca00078e021a */
[----:B------:R0:W5:Y:S01]  /*1540*/  LDG.E.CONSTANT R6, desc[UR4][R18.64] ;  /* 0x0000000412067981 */ /* 0x000162000c1e9900 */
[----:B------:R-:W-:-:S06]  /*1550*/  IMAD.WIDE R20, R3, 0x4, R18 ;  /* 0x0000000403147825 */ /* 0x000fcc00078e0212 */
[----:B------:R-:W5:Y:S01]  /*1560*/  LDG.E.CONSTANT R20, desc[UR4][R20.64] ;  /* 0x0000000414147981 */ /* 0x000f62000c1e9900 */
[----:B------:R-:W-:Y:S01]  /*1570*/  VIADD R9, R9, 0x8 ;  /* 0x0000000809097836 */ /* 0x000fe20000000000 */
[----:B--2---:R-:W1:Y:S08]  /*1580*/  F2F.F64.F32 R12, R23 ;  /* 0x00000017000c7310 */ /* 0x004e700000201800 */
[----:B---3--:R-:W2:Y:S01]  /*1590*/  F2F.F64.F32 R10, R17 ;  /* 0x00000011000a7310 */ /* 0x008ea20000201800 */
[----:B-1----:R-:W-:-:S07]  /*15a0*/  DADD R24, R24, R12 ;  /* 0x0000000018187229 */ /* 0x002fce000000000c */
[----:B----4-:R-:W1:Y:S01]  /*15b0*/  F2F.F64.F32 R12, R22 ;  /* 0x00000016000c7310 */ /* 0x010e620000201800 */
[----:B--2---:R-:W-:-:S07]  /*15c0*/  DADD R10, R24, R10 ;  /* 0x00000000180a7229 */ /* 0x004fce000000000a */
[----:B-----5:R-:W0:Y:S01]  /*15d0*/  F2F.F64.F32 R16, R16 ;  /* 0x0000001000107310 */ /* 0x020e220000201800 */
[----:B-1----:R-:W-:-:S07]  /*15e0*/  DADD R10, R10, R12 ;  /* 0x000000000a0a7229 */ /* 0x002fce000000000c */
[----:B------:R-:W1:Y:S01]  /*15f0*/  F2F.F64.F32 R12, R14 ;  /* 0x0000000e000c7310 */ /* 0x000e620000201800 */
[----:B0-----:R-:W-:-:S07]  /*1600*/  DADD R18, R10, R16 ;  /* 0x000000000a127229 */ /* 0x001fce0000000010 */
[----:B------:R-:W0:Y:S01]  /*1610*/  F2F.F64.F32 R10, R8 ;  /* 0x00000008000a7310 */ /* 0x000e220000201800 */
[----:B-1----:R-:W-:-:S07]  /*1620*/  DADD R12, R18, R12 ;  /* 0x00000000120c7229 */ /* 0x002fce000000000c */
[----:B------:R-:W1:Y:S01]  /*1630*/  F2F.F64.F32 R18, R6 ;  /* 0x0000000600127310 */ /* 0x000e620000201800 */
[----:B0-----:R-:W-:-:S07]  /*1640*/  DADD R10, R12, R10 ;  /* 0x000000000c0a7229 */ /* 0x001fce000000000a */
[----:B------:R-:W0:Y:S01]  /*1650*/  F2F.F64.F32 R20, R20 ;  /* 0x0000001400147310 */ /* 0x000e220000201800 */
[----:B-1----:R-:W-:-:S08]  /*1660*/  DADD R10, R10, R18 ;  /* 0x000000000a0a7229 */ /* 0x002fd00000000012 */
[----:B0-----:R-:W-:-:S11]  /*1670*/  DADD R24, R10, R20 ;  /* 0x000000000a187229 */ /* 0x001fd60000000014 */
.L_x_16:
[----:B------:R-:W-:Y:S05]  /*1680*/  BSYNC.RECONVERGENT B1 ;  /* 0x0000000000017941 */ /* 0x000fea0003800200 */
.L_x_15:
        /* <DEDUP_REMOVED lines=11> */
[----:B------:R-:W3:Y:S01]  /*1740*/  LDG.E.CONSTANT R16, desc[UR4][R14.64] ;  /* 0x000000040e107981 */ /* 0x000ee2000c1e9900 */
[----:B------:R-:W-:-:S05]  /*1750*/  IMAD.WIDE R18, R3, 0x4, R14 ;  /* 0x0000000403127825 */ /* 0x000fca00078e020e */
[----:B------:R-:W4:Y:S01]  /*1760*/  LDG.E.CONSTANT R20, desc[UR4][R18.64] ;  /* 0x0000000412147981 */ /* 0x000f22000c1e9900 */
[----:B------:R-:W-:-:S06]  /*1770*/  IMAD.WIDE R22, R3, 0x4, R18 ;  /* 0x0000000403167825 */ /* 0x000fcc00078e0212 */
[----:B------:R-:W5:Y:S01]  /*1780*/  LDG.E.CONSTANT R22, desc[UR4][R22.64] ;  /* 0x0000000416167981 */ /* 0x000f62000c1e9900 */
[----:B------:R-:W-:Y:S01]  /*1790*/  IADD3 R9, PT, PT, R9, 0x4, RZ ;  /* 0x0000000409097810 */ /* 0x000fe20007ffe0ff */
[----:B--2---:R-:W0:Y:S08]  /*17a0*/  F2F.F64.F32 R12, R6 ;  /* 0x00000006000c7310 */ /* 0x004e300000201800 */
[----:B---3--:R-:W1:Y:S01]  /*17b0*/  F2F.F64.F32 R16, R16 ;  /* 0x0000001000107310 */ /* 0x008e620000201800 */
[----:B0-----:R-:W-:-:S07]  /*17c0*/  DADD R12, R24, R12 ;  /* 0x00000000180c7229 */ /* 0x001fce000000000c */
[----:B----4-:R-:W0:Y:S01]  /*17d0*/  F2F.F64.F32 R20, R20 ;  /* 0x0000001400147310 */ /* 0x010e220000201800 */
[----:B-1----:R-:W-:-:S07]  /*17e0*/  DADD R12, R12, R16 ;  /* 0x000000000c0c7229 */ /* 0x002fce0000000010 */
[----:B-----5:R-:W1:Y:S01]  /*17f0*/  F2F.F64.F32 R24, R22 ;  /* 0x0000001600187310 */ /* 0x020e620000201800 */
[----:B0-----:R-:W-:-:S08]  /*1800*/  DADD R12, R12, R20 ;  /* 0x000000000c0c7229 */ /* 0x001fd00000000014 */
[----:B-1----:R-:W-:-:S11]  /*1810*/  DADD R24, R12, R24 ;  /* 0x000000000c187229 */ /* 0x002fd60000000018 */
.L_x_18:
[----:B------:R-:W-:Y:S05]  /*1820*/  BSYNC.RECONVERGENT B1 ;  /* 0x0000000000017941 */ /* 0x000fea0003800200 */
.L_x_17:
[----:B------:R-:W-:Y:S05]  /*1830*/  @!P1 BRA `(.L_x_14) ;  /* 0x00000000002c9947 */ /* 0x000fea0003800000 */
[----:B------:R-:W0:Y:S01]  /*1840*/  LDC.64 R12, c[0x0][0x390] ;  /* 0x0000e400ff0c7b82 */ /* 0x000e220000000a00 */
[----:B------:R-:W-:Y:S01]  /*1850*/  IMAD R6, R9, R3, R0 ;  /* 0x0000000309067224 */ /* 0x000fe200078e0200 */
[----:B------:R-:W-:-:S07]  /*1860*/  IADD3 R4, PT, PT, -R4, RZ, RZ ;  /* 0x000000ff04047210 */ /* 0x000fce0007ffe1ff */
.L_x_19:
[----:B0-----:R-:W-:-:S06]  /*1870*/  IMAD.WIDE R8, R6, 0x4, R12 ;  /* 0x0000000406087825 */ /* 0x001fcc00078e020c */
[----:B------:R-:W2:Y:S01]  /*1880*/  LDG.E.CONSTANT R8, desc[UR4][R8.64] ;  /* 0x0000000408087981 */ /* 0x000ea2000c1e9900 */
[----:B------:R-:W-:Y:S02]  /*1890*/  IADD3 R4, PT, PT, R4, 0x1, RZ ;  /* 0x0000000104047810 */ /* 0x000fe40007ffe0ff */
[----:B------:R-:W-:Y:S02]  /*18a0*/  IADD3 R6, PT, PT, R6, R3, RZ ;  /* 0x0000000306067210 */ /* 0x000fe40007ffe0ff */
[----:B------:R-:W-:Y:S01]  /*18b0*/  ISETP.NE.AND P0, PT, R4, RZ, PT ;  /* 0x000000ff0400720c */ /* 0x000fe20003f05270 */
[----:B--2---:R-:W0:Y:S02]  /*18c0*/  F2F.F64.F32 R10, R8 ;  /* 0x00000008000a7310 */ /* 0x004e240000201800 */
[----:B0-----:R-:W-:-:S10]  /*18d0*/  DADD R24, R10, R24 ;  /* 0x000000000a187229 */ /* 0x001fd40000000018 */
[----:B------:R-:W-:Y:S05]  /*18e0*/  @P0 BRA `(.L_x_19) ;  /* 0xfffffffc00e00947 */ /* 0x000fea000383ffff */
.L_x_14:
[----:B------:R-:W-:Y:S05]  /*18f0*/  BSYNC.RECONVERGENT B0 ;  /* 0x0000000000007941 */ /* 0x000fea0003800200 */
.L_x_13:
[----:B------:R-:W0:Y:S02]  /*1900*/  LDCU UR7, c[0x0][0x3b4] ;  /* 0x00007680ff0777ac */ /* 0x000e240008000800 */
[----:B0-----:R-:W-:-:S05]  /*1910*/  I2FP.F32.U32 R3, UR7 ;  /* 0x0000000700037c45 */ /* 0x001fca0008201000 */
[----:B------:R-:W-:-:S05]  /*1920*/  VIADD R4, R3, 0x1800000 ;  /* 0x0180000003047836 */ /* 0x000fca0000000000 */
[----:B------:R-:W-:-:S04]  /*1930*/  LOP3.LUT R4, R4, 0x7f800000, RZ, 0xc0, !PT ;  /* 0x7f80000004047812 */ /* 0x000fc800078ec0ff */
[----:B------:R-:W-:-:S13]  /*1940*/  ISETP.GT.U32.AND P0, PT, R4, 0x1ffffff, PT ;  /* 0x01ffffff0400780c */ /* 0x000fda0003f04070 */
[----:B------:R-:W-:Y:S05]  /*1950*/  @P0 BRA `(.L_x_20) ;  /* 0x0000000000100947 */ /* 0x000fea0003800000 */
[----:B------:R-:W-:-:S07]  /*1960*/  MOV R4, 0x1980 ;  /* 0x0000198000047802 */ /* 0x000fce0000000f00 */
[----:B------:R-:W-:Y:S05]  /*1970*/  CALL.REL.NOINC `($__internal_0_$__cuda_sm20_rcp_rn_f32_slowpath) ;  /* 0x0000000800807944 */ /* 0x000fea0003c00000 */
[----:B------:R-:W-:Y:S01]  /*1980*/  MOV R10, R6 ;  /* 0x00000006000a7202 */ /* 0x000fe20000000f00 */
[----:B------:R-:W-:Y:S06]  /*1990*/  BRA `(.L_x_21) ;  /* 0x0000000000107947 */ /* 0x000fec0003800000 */
.L_x_20:
[----:B------:R-:W0:Y:S02]  /*19a0*/  MUFU.RCP R10, R3 ;  /* 0x00000003000a7308 */ /* 0x000e240000001000 */
[----:B0-----:R-:W-:-:S04]  /*19b0*/  FFMA R4, R3, R10, -1 ;  /* 0xbf80000003047423 */ /* 0x001fc8000000000a */
[----:B------:R-:W-:-:S04]  /*19c0*/  FADD.FTZ R9, -R4, -RZ ;  /* 0x800000ff04097221 */ /* 0x000fc80000010100 */
[----:B------:R-:W-:-:S07]  /*19d0*/  FFMA R10, R10, R9, R10 ;  /* 0x000000090a0a7223 */ /* 0x000fce000000000a */
.L_x_21:
[----:B------:R-:W0:Y:S01]  /*19e0*/  LDC R9, c[0x0][0x3ac] ;  /* 0x0000eb00ff097b82 */ /* 0x000e220000000800 */
[----:B------:R-:W1:Y:S01]  /*19f0*/  F2F.F64.F32 R10, R10 ;  /* 0x0000000a000a7310 */ /* 0x000e620000201800 */
[----:B------:R-:W-:Y:S01]  /*1a00*/  BSSY.RECONVERGENT B0, `(.L_x_22) ;  /* 0x000002a000007945 */ /* 0x000fe20003800200 */
[----:B------:R-:W-:Y:S02]  /*1a10*/  MOV R8, 0x7fffffff ;  /* 0x7fffffff00087802 */ /* 0x000fe40000000f00 */
[CC--:B0-----:R-:W-:Y:S02]  /*1a20*/  IADD3 R3, PT, PT, R2.reuse, R9.reuse, RZ ;  /* 0x0000000902037210 */ /* 0x0c1fe40007ffe0ff */
[----:B------:R-:W-:Y:S02]  /*1a30*/  ISETP.NE.AND P3, PT, R2, R9, PT ;  /* 0x000000090200720c */ /* 0x000fe40003f65270 */
[----:B------:R-:W-:-:S04]  /*1a40*/  LOP3.LUT R3, R3, 0x1, RZ, 0xc0, !PT ;  /* 0x0000000103037812 */ /* 0x000fc800078ec0ff */
[----:B------:R-:W-:-:S13]  /*1a50*/  ISETP.NE.U32.AND P0, PT, R3, 0x1, PT ;  /* 0x000000010300780c */ /* 0x000fda0003f05070 */
[----:B-1----:R-:W-:Y:S05]  /*1a60*/  @!P0 BRA `(.L_x_23) ;  /* 0x00000000008c8947 */ /* 0x002fea0003800000 */
[----:B------:R-:W-:Y:S01]  /*1a70*/  ISETP.GE.AND P2, PT, R2, R9, PT ;  /* 0x000000090200720c */ /* 0x000fe20003f46270 */
[----:B------:R-:W0:Y:S01]  /*1a80*/  LDC.64 R16, c[0x0][0x398] ;  /* 0x0000e600ff107b82 */ /* 0x000e220000000a00 */
[----:B------:R-:W1:Y:S07]  /*1a90*/  LDCU UR7, c[0x0][0x3a8] ;  /* 0x00007500ff0777ac */ /* 0x000e6e0008000800 */
[----:B------:R-:W2:Y:S08]  /*1aa0*/  LDC.64 R14, c[0x0][0x388] ;  /* 0x0000e200ff0e7b82 */ /* 0x000eb00000000a00 */
[----:B------:R-:W3:Y:S01]  /*1ab0*/  LDC.64 R12, c[0x0][0x380] ;  /* 0x0000e000ff0c7b82 */ /* 0x000ee20000000a00 */
[----:B-1----:R-:W-:-:S07]  /*1ac0*/  IMAD R3, R7, UR7, R0 ;  /* 0x0000000707037c24 */ /* 0x002fce000f8e0200 */
[----:B------:R-:W1:Y:S01]  /*1ad0*/  @!P2 LDC.64 R8, c[0x0][0x390] ;  /* 0x0000e400ff08ab82 */ /* 0x000e620000000a00 */
[C---:B0-----:R-:W-:Y:S01]  /*1ae0*/  IMAD.WIDE R6, R3.reuse, 0x4, R16 ;  /* 0x0000000403067825 */ /* 0x041fe200078e0210 */
[----:B------:R-:W-:-:S03]  /*1af0*/  @!P2 IADD3 R23, PT, PT, R3, UR7, RZ ;  /* 0x000000070317ac10 */ /* 0x000fc6000fffe0ff */
[----:B------:R-:W-:Y:S01]  /*1b00*/  @!P2 IMAD R17, R5, UR7, R0 ;  /* 0x000000070511ac24 */ /* 0x000fe2000f8e0200 */
[----:B------:R-:W4:Y:S01]  /*1b10*/  LDG.E.CONSTANT R4, desc[UR4][R6.64] ;  /* 0x0000000406047981 */ /* 0x000f22000c1e9900 */
[----:B------:R-:W-:Y:S01]  /*1b20*/  DMUL R20, R24, R10 ;  /* 0x0000000a18147228 */ /* 0x000fe20000000000 */
[C---:B--2---:R-:W-:Y:S01]  /*1b30*/  IMAD.WIDE R18, R3.reuse, 0x4, R14 ;  /* 0x0000000403127825 */ /* 0x044fe200078e020e */
[----:B------:R-:W0:Y:S05]  /*1b40*/  LDCU UR7, c[0x0][0x3b0] ;  /* 0x00007600ff0777ac */ /* 0x000e2a0008000800 */
[----:B------:R-:W0:Y:S01]  /*1b50*/  LDG.E.CONSTANT R19, desc[UR4][R18.64] ;  /* 0x0000000412137981 */ /* 0x000e22000c1e9900 */
[----:B---3--:R-:W-:-:S02]  /*1b60*/  IMAD.WIDE R14, R3, 0x4, R12 ;  /* 0x00000004030e7825 */ /* 0x008fc400078e020c */
[----:B------:R-:W2:Y:S04]  /*1b70*/  LDC.64 R12, c[0x0][0x3b8] ;  /* 0x0000ee00ff0c7b82 */ /* 0x000ea80000000a00 */
[----:B------:R-:W3:Y:S01]  /*1b80*/  LDG.E.CONSTANT R15, desc[UR4][R14.64] ;  /* 0x000000040e0f7981 */ /* 0x000ee2000c1e9900 */
[----:B-1----:R-:W-:-:S04]  /*1b90*/  @!P2 IMAD.WIDE R16, R17, 0x4, R8 ;  /* 0x000000041110a825 */ /* 0x002fc800078e0208 */
[----:B------:R-:W-:Y:S02]  /*1ba0*/  @!P2 IMAD.WIDE R22, R23, 0x4, R8 ;  /* 0x000000041716a825 */ /* 0x000fe400078e0208 */
[----:B------:R-:W5:Y:S04]  /*1bb0*/  @!P2 LDG.E.CONSTANT R16, desc[UR4][R16.64] ;  /* 0x000000041010a981 */ /* 0x000f68000c1e9900 */
[----:B------:R-:W5:Y:S01]  /*1bc0*/  @!P2 LDG.E.CONSTANT R22, desc[UR4][R22.64] ;  /* 0x000000041616a981 */ /* 0x000f62000c1e9900 */
[----:B------:R-:W0:Y:S01]  /*1bd0*/  F2F.F32.F64 R20, R20 ;  /* 0x0000001400147310 */ /* 0x000e220000301000 */
[----:B--2---:R-:W-:Y:S01]  /*1be0*/  IMAD.WIDE R12, R3, 0x4, R12 ;  /* 0x00000004030c7825 */ /* 0x004fe200078e020c */
[C---:B----4-:R-:W-:Y:S02]  /*1bf0*/  FSETP.NE.AND P0, PT, |R4|.reuse, +INF , PT ;  /* 0x7f8000000400780b */ /* 0x050fe40003f05200 */
[----:B------:R-:W-:Y:S01]  /*1c00*/  FSETP.GE.AND P1, PT, R4, 50, PT ;  /* 0x424800000400780b */ /* 0x000fe20003f26000 */
[C---:B0-----:R-:W-:Y:S01]  /*1c10*/  FFMA R9, R20.reuse, -UR7, R19 ;  /* 0x8000000714097c23 */ /* 0x041fe20008000013 */
[----:B---3--:R-:W-:-:S09]  /*1c20*/  FFMA R8, R20, UR7, R15 ;  /* 0x0000000714087c23 */ /* 0x008fd2000800000f */
[----:B------:R-:W-:Y:S01]  /*1c30*/  @P0 FSEL R8, R9, R8, P1 ;  /* 0x0000000809080208 */ /* 0x000fe20000800000 */
[----:B-----5:R-:W-:Y:S04]  /*1c40*/  @!P2 F2F.F64.F32 R6, R16 ;  /* 0x000000100006a310 */ /* 0x020fe80000201800 */
[----:B------:R0:W-:Y:S04]  /*1c50*/  STG.E desc[UR4][R12.64], R8 ;  /* 0x000000080c007986 */ /* 0x0001e8000c101904 */
[----:B------:R-:W1:Y:S02]  /*1c60*/  @!P2 F2F.F64.F32 R14, R22 ;  /* 0x00000016000ea310 */ /* 0x000e640000201800 */
[----:B-1----:R-:W-:-:S08]  /*1c70*/  @!P2 DADD R6, R14, -R6 ;  /* 0x000000000e06a229 */ /* 0x002fd00000000806 */
[----:B------:R-:W-:Y:S01]  /*1c80*/  @!P2 DADD R24, R24, R6 ;  /* 0x000000001818a229 */ /* 0x000fe20000000006 */
[----:B0-----:R-:W-:-:S10]  /*1c90*/  IMAD.MOV.U32 R7, RZ, RZ, R2 ;  /* 0x000000ffff077224 */ /* 0x001fd400078e0002 */
.L_x_23:
[----:B------:R-:W-:Y:S05]  /*1ca0*/  BSYNC.RECONVERGENT B0 ;  /* 0x0000000000007941 */ /* 0x000fea0003800200 */
.L_x_22:
[----:B------:R-:W-:Y:S05]  /*1cb0*/  @!P3 EXIT ;  /* 0x000000000000b94d */ /* 0x000fea0003800000 */
[----:B------:R-:W0:Y:S01]  /*1cc0*/  LDC R12, c[0x0][0x3a8] ;  /* 0x0000ea00ff0c7b82 */ /* 0x000e220000000800 */
[----:B------:R-:W1:Y:S01]  /*1cd0*/  LDCU UR7, c[0x0][0x3b4] ;  /* 0x00007680ff0777ac */ /* 0x000e620008000800 */
[C---:B------:R-:W-:Y:S02]  /*1ce0*/  IADD3 R3, PT, PT, R7.reuse, 0x2, RZ ;  /* 0x0000000207037810 */ /* 0x040fe40007ffe0ff */
[----:B------:R-:W-:Y:S02]  /*1cf0*/  MOV R22, 0x7fffffff ;  /* 0x7fffffff00167802 */ /* 0x000fe40000000f00 */
[----:B-1----:R-:W-:Y:S02]  /*1d00*/  IADD3 R4, PT, PT, R7, -UR7, RZ ;  /* 0x8000000707047c10 */ /* 0x002fe4000fffe0ff */
[----:B------:R-:W-:Y:S02]  /*1d10*/  IADD3 R9, PT, PT, R3, -UR7, RZ ;  /* 0x8000000703097c10 */ /* 0x000fe4000fffe0ff */
[C---:B------:R-:W-:Y:S01]  /*1d20*/  IADD3 R5, PT, PT, R7.reuse, -UR7, -R5 ;  /* 0x8000000707057c10 */ /* 0x040fe2000fffe805 */
[----:B0-----:R-:W-:-:S02]  /*1d30*/  IMAD R15, R7, R12, R12 ;  /* 0x0000000c070f7224 */ /* 0x001fc400078e020c */
[-C--:B------:R-:W-:Y:S02]  /*1d40*/  IMAD R13, R4, R12.reuse, R12 ;  /* 0x0000000c040d7224 */ /* 0x080fe400078e020c */
[-CC-:B------:R-:W-:Y:S01]  /*1d50*/  IMAD R6, R9, R12.reuse, R0.reuse ;  /* 0x0000000c09067224 */ /* 0x180fe200078e0200 */
[C---:B------:R-:W-:Y:S01]  /*1d60*/  IADD3 R9, PT, PT, R0.reuse, R15, RZ ;  /* 0x0000000f00097210 */ /* 0x040fe20007ffe0ff */
[-CC-:B------:R-:W-:Y:S02]  /*1d70*/  IMAD R3, R3, R12.reuse, R0.reuse ;  /* 0x0000000c03037224 */ /* 0x180fe400078e0200 */
[----:B------:R-:W-:Y:S02]  /*1d80*/  IMAD R4, R7, R12, R0 ;  /* 0x0000000c07047224 */ /* 0x000fe400078e0200 */
[----:B------:R-:W-:-:S07]  /*1d90*/  IMAD.IADD R0, R0, 0x1, R13 ;  /* 0x0000000100007824 */ /* 0x000fce00078e020d */
.L_x_24:
[----:B------:R-:W0:Y:S08]  /*1da0*/  LDC.64 R26, c[0x0][0x398] ;  /* 0x0000e600ff1a7b82 */ /* 0x000e300000000a00 */
[----:B------:R-:W1:Y:S08]  /*1db0*/  LDC.64 R16, c[0x0][0x388] ;  /* 0x0000e200ff107b82 */ /* 0x000e700000000a00 */
[----:B------:R-:W2:Y:S01]  /*1dc0*/  LDC.64 R18, c[0x0][0x380] ;  /* 0x0000e000ff127b82 */ /* 0x000ea20000000a00 */
[----:B------:R-:W-:Y:S01]  /*1dd0*/  DMUL R12, R24, R10 ;  /* 0x0000000a180c7228 */ /* 0x000fe20000000000 */
[----:B------:R-:W3:Y:S01]  /*1de0*/  LDCU UR7, c[0x0][0x3b0] ;  /* 0x00007600ff0777ac */ /* 0x000ee20008000800 */
[----:B------:R-:W-:-:S02]  /*1df0*/  ISETP.NE.AND P3, PT, R5, -0x1, PT ;  /* 0xffffffff0500780c */ /* 0x000fc40003f65270 */
[----:B------:R-:W-:Y:S01]  /*1e00*/  ISETP.GT.AND P5, PT, R7, R2, PT ;  /* 0x000000020700720c */ /* 0x000fe20003fa4270 */
[----:B------:R-:W4:Y:S01]  /*1e10*/  LDCU UR8, c[0x0][0x3ac] ;  /* 0x00007580ff0877ac */ /* 0x000f220008000800 */
[C---:B0-----:R-:W-:Y:S01]  /*1e20*/  IMAD.WIDE R26, R4.reuse, 0x4, R26 ;  /* 0x00000004041a7825 */ /* 0x041fe200078e021a */
[----:B------:R-:W0:Y:S04]  /*1e30*/  LDC R23, c[0x0][0x3a8] ;  /* 0x0000ea00ff177b82 */ /* 0x000e280000000800 */
[----:B------:R0:W5:Y:S01]  /*1e40*/  LDG.E.CONSTANT R20, desc[UR4][R26.64] ;  /* 0x000000041a147981 */ /* 0x000162000c1e9900 */
[----:B-1----:R-:W-:-:S05]  /*1e50*/  IMAD.WIDE R16, R4, 0x4, R16 ;  /* 0x0000000404107825 */ /* 0x002fca00078e0210 */
[----:B------:R-:W3:Y:S01]  /*1e60*/  LDG.E.CONSTANT R14, desc[UR4][R16.64] ;  /* 0x00000004100e7981 */ /* 0x000ee2000c1e9900 */
[----:B--2---:R-:W-:-:S05]  /*1e70*/  IMAD.WIDE R18, R4, 0x4, R18 ;  /* 0x0000000404127825 */ /* 0x004fca00078e0212 */
[----:B------:R-:W2:Y:S01]  /*1e80*/  LDG.E.CONSTANT R15, desc[UR4][R18.64] ;  /* 0x00000004120f7981 */ /* 0x000ea2000c1e9900 */
[----:B------:R-:W3:Y:S01]  /*1e90*/  F2F.F32.F64 R13, R12 ;  /* 0x0000000c000d7310 */ /* 0x000ee20000301000 */
[----:B0-----:R-:W-:-:S06]  /*1ea0*/  IMAD.WIDE R26, R23, 0x4, R26 ;  /* 0x00000004171a7825 */ /* 0x001fcc00078e021a */
[----:B------:R-:W4:Y:S01]  /*1eb0*/  LDG.E.CONSTANT R26, desc[UR4][R26.64] ;  /* 0x000000041a1a7981 */ /* 0x000f22000c1e9900 */
[----:B-----5:R-:W-:-:S04]  /*1ec0*/  FSETP.GE.AND P0, PT, R20, 50, PT ;  /* 0x424800001400780b */ /* 0x020fc80003f06000 */
[----:B------:R-:W-:Y:S02]  /*1ed0*/  FSETP.NE.AND P1, PT, |R20|, +INF , P0 ;  /* 0x7f8000001400780b */ /* 0x000fe40000725200 */
[----:B------:R-:W-:Y:S02]  /*1ee0*/  PLOP3.LUT P0, PT, PT, PT, PT, 0x80, 0x8 ;  /* 0x000000000008781c */ /* 0x000fe40003f0f070 */
[----:B------:R-:W-:Y:S01]  /*1ef0*/  @P3 PLOP3.LUT P0, PT, P1, PT, PT, 0x80, 0x8 ;  /* 0x000000000008381c */ /* 0x000fe20000f0f070 */
[C---:B---3--:R-:W-:Y:S01]  /*1f00*/  FFMA R21, R13.reuse, -UR7, R14 ;  /* 0x800000070d157c23 */ /* 0x048fe2000800000e */
[----:B--2---:R-:W-:-:S04]  /*1f10*/  FFMA R15, R13, UR7, R15 ;  /* 0x000000070d0f7c23 */ /* 0x004fc8000800000f */
[-C--:B------:R-:W-:Y:S01]  /*1f20*/  @P3 FSETP.GEU.AND P4, PT, R21, R8.reuse, PT ;  /* 0x000000081500320b */ /* 0x080fe20003f8e000 */
[----:B------:R-:W0:Y:S01]  /*1f30*/  @P5 LDC.64 R12, c[0x0][0x3c0] ;  /* 0x0000f000ff0c5b82 */ /* 0x000e220000000a00 */
[----:B------:R-:W-:Y:S02]  /*1f40*/  @P3 FSETP.GT.AND P2, PT, R15, R8, PT ;  /* 0x000000080f00320b */ /* 0x000fe40003f44000 */
[C---:B------:R-:W-:Y:S02]  /*1f50*/  @P3 FSEL R20, R8.reuse, R21, !P4 ;  /* 0x0000001508143208 */ /* 0x040fe40006000000 */
[-C--:B------:R-:W-:Y:S02]  /*1f60*/  @!P3 FSEL R21, R21, R15.reuse, P1 ;  /* 0x0000000f1515b208 */ /* 0x080fe40000800000 */
[----:B------:R-:W-:Y:S02]  /*1f70*/  @!P0 FSEL R20, R8, R15, P2 ;  /* 0x0000000f08148208 */ /* 0x000fe40001000000 */
[----:B------:R-:W1:Y:S02]  /*1f80*/  LDC.64 R14, c[0x0][0x3b8] ;  /* 0x0000ee00ff0e7b82 */ /* 0x000e640000000a00 */
[----:B------:R-:W-:-:S02]  /*1f90*/  @P3 MOV R21, R20 ;  /* 0x0000001400153202 */ /* 0x000fc40000000f00 */
[----:B------:R-:W-:-:S04]  /*1fa0*/  IADD3 R20, PT, PT, R7, 0x1, RZ ;  /* 0x0000000107147810 */ /* 0x000fc80007ffe0ff */
[----:B----4-:R-:W-:Y:S01]  /*1fb0*/  ISETP.GE.AND P0, PT, R20, UR8, PT ;  /* 0x0000000814007c0c */ /* 0x010fe2000bf06270 */
[----:B0-----:R-:W-:-:S04]  /*1fc0*/  @P5 IMAD.WIDE R12, R4, 0x4, R12 ;  /* 0x00000004040c5825 */ /* 0x001fc800078e020c */
[----:B-1----:R-:W-:-:S05]  /*1fd0*/  IMAD.WIDE R14, R4, 0x4, R14 ;  /* 0x00000004040e7825 */ /* 0x002fca00078e020e */
[----:B------:R-:W-:Y:S04]  /*1fe0*/  STG.E desc[UR4][R14.64], R21 ;  /* 0x000000150e007986 */ /* 0x000fe8000c101904 */
[----:B------:R0:W-:Y:S02]  /*1ff0*/  @P5 STG.E desc[UR4][R12.64], R22 ;  /* 0x000000160c005986 */ /* 0x0001e4000c101904 */
[----:B0-----:R-:W0:Y:S02]  /*2000*/  @!P0 LDC.64 R12, c[0x0][0x390] ;  /* 0x0000e400ff0c8b82 */ /* 0x001e240000000a00 */
[----:B0-----:R-:W-:-:S05]  /*2010*/  @!P0 IMAD.WIDE R28, R9, 0x4, R12 ;  /* 0x00000004091c8825 */ /* 0x001fca00078e020c */
[----:B------:R0:W2:Y:S02]  /*2020*/  @!P0 LDG.E.CONSTANT R27, desc[UR4][R28.64] ;  /* 0x000000041c1b8981 */ /* 0x0000a4000c1e9900 */
[----:B0-----:R-:W-:-:S06]  /*2030*/  @!P0 IMAD.WIDE R28, R0, 0x4, R12 ;  /* 0x00000004001c8825 */ /* 0x001fcc00078e020c */
[----:B------:R-:W3:Y:S01]  /*2040*/  @!P0 LDG.E.CONSTANT R28, desc[UR4][R28.64] ;  /* 0x000000041c1c8981 */ /* 0x000ee2000c1e9900 */
[----:B------:R-:W-:Y:S01]  /*2050*/  IMAD.WIDE R16, R23, 0x4, R16 ;  /* 0x0000000417107825 */ /* 0x000fe200078e0210 */
[C---:B------:R-:W-:Y:S02]  /*2060*/  ISETP.GE.AND P2, PT, R7.reuse, R2, PT ;  /* 0x000000020700720c */ /* 0x040fe40003f46270 */
[----:B------:R-:W-:Y:S02]  /*2070*/  IADD3 R7, PT, PT, R7, 0x2, RZ ;  /* 0x0000000207077810 */ /* 0x000fe40007ffe0ff */
[----:B------:R3:W4:Y:S02]  /*2080*/  LDG.E.CONSTANT R22, desc[UR4][R16.64] ;  /* 0x0000000410167981 */ /* 0x000724000c1e9900 */
[----:B------:R-:W-:Y:S01]  /*2090*/  ISETP.GE.AND P3, PT, R7, UR8, PT ;  /* 0x0000000807007c0c */ /* 0x000fe2000bf66270 */
[----:B------:R-:W-:-:S06]  /*20a0*/  IMAD.WIDE R18, R23, 0x4, R18 ;  /* 0x0000000417127825 */ /* 0x000fcc00078e0212 */
[----:B------:R-:W5:Y:S01]  /*20b0*/  LDG.E.CONSTANT R18, desc[UR4][R18.64] ;  /* 0x0000000412127981 */ /* 0x000f62000c1e9900 */
[----:B--2---:R-:W-:Y:S08]  /*20c0*/  @!P0 F2F.F64.F32 R12, R27 ;  /* 0x0000001b000c8310 */ /* 0x004ff00000201800 */
[----:B---3--:R-:W0:Y:S02]  /*20d0*/  @!P0 F2F.F64.F32 R16, R28 ;  /* 0x0000001c00108310 */ /* 0x008e240000201800 */
[----:B0-----:R-:W-:Y:S01]  /*20e0*/  @!P0 DADD R16, R12, -R16 ;  /* 0x000000000c108229 */ /* 0x001fe20000000810 */
[----:B------:R-:W0:Y:S07]  /*20f0*/  @!P3 LDC.64 R12, c[0x0][0x390] ;  /* 0x0000e400ff0cbb82 */ /* 0x000e2e0000000a00 */
[----:B------:R-:W-:Y:S01]  /*2100*/  @!P0 DADD R24, R24, R16 ;  /* 0x0000000018188229 */ /* 0x000fe20000000010 */
[----:B0-----:R-:W-:-:S04]  /*2110*/  @!P3 IMAD.WIDE R16, R3, 0x4, R12 ;  /* 0x000000040310b825 */ /* 0x001fc800078e020c */
[----:B------:R-:W-:Y:S02]  /*2120*/  @!P3 IMAD.WIDE R12, R6, 0x4, R12 ;  /* 0x00000004060cb825 */ /* 0x000fe400078e020c */
[----:B------:R-:W2:Y:S04]  /*2130*/  @!P3 LDG.E.CONSTANT R16, desc[UR4][R16.64] ;  /* 0x000000041010b981 */ /* 0x000ea8000c1e9900 */
[----:B------:R0:W3:Y:S01]  /*2140*/  @!P3 LDG.E.CONSTANT R27, desc[UR4][R12.64] ;  /* 0x000000040c1bb981 */ /* 0x0000e2000c1e9900 */
[----:B------:R-:W-:-:S05]  /*2150*/  VIADD R29, R2, 0xffffffff ;  /* 0xffffffff021d7836 */ /* 0x000fca0000000000 */
[----:B------:R-:W-:Y:S01]  /*2160*/  ISETP.NE.AND P4, PT, R20, R29, PT ;  /* 0x0000001d1400720c */ /* 0x000fe20003f85270 */
[----:B------:R-:W-:Y:S01]  /*2170*/  DMUL R28, R24, R10 ;  /* 0x0000000a181c7228 */ /* 0x000fe20000000000 */
[C---:B------:R-:W-:Y:S01]  /*2180*/  FSETP.GE.AND P0, PT, R26.reuse, 50, PT ;  /* 0x424800001a00780b */ /* 0x040fe20003f06000 */
[----:B0-----:R-:W0:Y:S08]  /*2190*/  @P2 LDC.64 R12, c[0x0][0x3c0] ;  /* 0x0000f000ff0c2b82 */ /* 0x001e300000000a00 */
[----:B------:R-:W4:Y:S01]  /*21a0*/  F2F.F32.F64 R29, R28 ;  /* 0x0000001c001d7310 */ /* 0x000f220000301000 */
[----:B------:R-:W-:-:S02]  /*21b0*/  FSETP.NE.AND P1, PT, |R26|, +INF , P0 ;  /* 0x7f8000001a00780b */ /* 0x000fc40000725200 */
[----:B------:R-:W-:Y:S02]  /*21c0*/  PLOP3.LUT P0, PT, PT, PT, PT, 0x80, 0x8 ;  /* 0x000000000008781c */ /* 0x000fe40003f0f070 */
[----:B------:R-:W-:Y:S01]  /*21d0*/  @P4 PLOP3.LUT P0, PT, P1, PT, PT, 0x80, 0x8 ;  /* 0x000000000008481c */ /* 0x000fe20000f0f070 */
[C---:B----4-:R-:W-:Y:S01]  /*21e0*/  FFMA R22, R29.reuse, -UR7, R22 ;  /* 0x800000071d167c23 */ /* 0x050fe20008000016 */
[----:B-----5:R-:W-:-:S04]  /*21f0*/  FFMA R26, R29, UR7, R18 ;  /* 0x000000071d1a7c23 */ /* 0x020fc80008000012 */
[-C--:B------:R-:W-:Y:S02]  /*2200*/  @P4 FSETP.GEU.AND P6, PT, R22, R21.reuse, PT ;  /* 0x000000151600420b */ /* 0x080fe40003fce000 */
[----:B------:R-:W-:Y:S02]  /*2210*/  @P4 FSETP.GT.AND P5, PT, R26, R21, PT ;  /* 0x000000151a00420b */ /* 0x000fe40003fa4000 */
[----:B------:R-:W-:-:S03]  /*2220*/  @P4 FSEL R20, R21, R22, !P6 ;  /* 0x0000001615144208 */ /* 0x000fc60007000000 */
[-C--:B------:R-:W-:Y:S02]  /*2230*/  @!P0 FSEL R20, R21, R26.reuse, P5 ;  /* 0x0000001a15148208 */ /* 0x080fe40002800000 */
[----:B------:R-:W-:Y:S01]  /*2240*/  ISETP.NE.AND P0, PT, R7, UR8, PT ;  /* 0x0000000807007c0c */ /* 0x000fe2000bf05270 */
[----:B------:R-:W-:Y:S01]  /*2250*/  IMAD.WIDE R14, R23, 0x4, R14 ;  /* 0x00000004170e7825 */ /* 0x000fe200078e020e */
[----:B------:R-:W-:-:S03]  /*2260*/  @!P4 FSEL R20, R22, R26, P1 ;  /* 0x0000001a1614c208 */ /* 0x000fc60000800000 */
[----:B0-----:R-:W-:Y:S02]  /*2270*/  @P2 IMAD.WIDE R12, R9, 0x4, R12 ;  /* 0x00000004090c2825 */ /* 0x001fe400078e020c */
[----:B------:R0:W-:Y:S01]  /*2280*/  STG.E desc[UR4][R14.64], R20 ;  /* 0x000000140e007986 */ /* 0x0001e2000c101904 */
[----:B------:R-:W-:-:S03]  /*2290*/  LEA R0, R23, R0, 0x1 ;  /* 0x0000000017007211 */ /* 0x000fc600078e08ff */
[----:B------:R0:W-:Y:S01]  /*22a0*/  @P2 STG.E desc[UR4][R12.64], R8 ;  /* 0x000000080c002986 */ /* 0x0001e2000c101904 */
[C---:B------:R-:W-:Y:S01]  /*22b0*/  LEA R9, R23.reuse, R9, 0x1 ;  /* 0x0000000917097211 */ /* 0x040fe200078e08ff */
[C---:B------:R-:W-:Y:S01]  /*22c0*/  IMAD R4, R23.reuse, 0x2, R4 ;  /* 0x0000000217047824 */ /* 0x040fe200078e0204 */
[C---:B------:R-:W-:Y:S02]  /*22d0*/  LEA R6, R23.reuse, R6, 0x1 ;  /* 0x0000000617067211 */ /* 0x040fe400078e08ff */
[----:B------:R-:W-:Y:S01]  /*22e0*/  LEA R3, R23, R3, 0x1 ;  /* 0x0000000317037211 */ /* 0x000fe200078e08ff */
[----:B--2---:R-:W-:Y:S08]  /*22f0*/  @!P3 F2F.F64.F32 R16, R16 ;  /* 0x000000100010b310 */ /* 0x004ff00000201800 */
[----:B---3--:R-:W1:Y:S02]  /*2300*/  @!P3 F2F.F64.F32 R18, R27 ;  /* 0x0000001b0012b310 */ /* 0x008e640000201800 */
[----:B-1----:R-:W-:-:S08]  /*2310*/  @!P3 DADD R16, R16, -R18 ;  /* 0x000000001010b229 */ /* 0x002fd00000000812 */
[----:B------:R-:W-:Y:S01]  /*2320*/  @!P3 DADD R24, R24, R16 ;  /* 0x000000001818b229 */ /* 0x000fe20000000010 */
[----:B0-----:R-:W-:Y:S10]  /*2330*/  @!P0 EXIT ;  /* 0x000000000000894d */ /* 0x001ff40003800000 */
[----:B------:R-:W-:Y:S02]  /*2340*/  IADD3 R5, PT, PT, R5, 0x2, RZ ;  /* 0x0000000205057810 */ /* 0x000fe40007ffe0ff */
[----:B------:R-:W-:Y:S02]  /*2350*/  MOV R22, R21 ;  /* 0x0000001500167202 */ /* 0x000fe40000000f00 */
[----:B------:R-:W-:Y:S01]  /*2360*/  MOV R8, R20 ;  /* 0x0000001400087202 */ /* 0x000fe20000000f00 */
[----:B------:R-:W-:Y:S06]  /*2370*/  BRA `(.L_x_24) ;  /* 0xfffffff800887947 */ /* 0x000fec000383ffff */
        .weak           $__internal_0_$__cuda_sm20_rcp_rn_f32_slowpath
        .type           $__internal_0_$__cuda_sm20_rcp_rn_f32_slowpath,@function
        .size           $__internal_0_$__cuda_sm20_rcp_rn_f32_slowpath,(.L_x_71 - $__internal_0_$__cuda_sm20_rcp_rn_f32_slowpath)
$__internal_0_$__cuda_sm20_rcp_rn_f32_slowpath:
[----:B------:R-:W-:-:S04]  /*2380*/  SHF.L.U32 R6, R3, 0x1, RZ ;  /* 0x0000000103067819 */ /* 0x000fc800000006ff */
[----:B------:R-:W-:-:S04]  /*2390*/  SHF.R.U32.HI R6, RZ, 0x18, R6 ;  /* 0x00000018ff067819 */ /* 0x000fc80000011606 */
[----:B------:R-:W-:-:S13]  /*23a0*/  ISETP.NE.U32.AND P0, PT, R6, RZ, PT ;  /* 0x000000ff0600720c */ /* 0x000fda0003f05070 */
[----:B------:R-:W-:Y:S05]  /*23b0*/  @P0 BRA `(.L_x_25) ;  /* 0x00000000002c0947 */ /* 0x000fea0003800000 */
[----:B------:R-:W-:-:S05]  /*23c0*/  IMAD.SHL.U32 R6, R3, 0x2, RZ ;  /* 0x0000000203067824 */ /* 0x000fca00078e00ff */
[----:B------:R-:W-:-:S13]  /*23d0*/  ISETP.NE.AND P0, PT, R6, RZ, PT ;  /* 0x000000ff0600720c */ /* 0x000fda0003f05270 */
[----:B------:R2:W3:Y:S01]  /*23e0*/  @!P0 MUFU.RCP R6, R3 ;  /* 0x0000000300068308 */ /* 0x0004e20000001000 */
[----:B------:R-:W-:Y:S05]  /*23f0*/  @!P0 BRA `(.L_x_26) ;  /* 0x0000000000a48947 */ /* 0x000fea0003800000 */
[----:B------:R-:W-:-:S04]  /*2400*/  FFMA R8, R3, 1.84467440737095516160e+19, RZ ;  /* 0x5f80000003087823 */ /* 0x000fc800000000ff */
[----:B--2---:R-:W3:Y:S02]  /*2410*/  MUFU.RCP R3, R8 ;  /* 0x0000000800037308 */ /* 0x004ee40000001000 */
[----:B---3--:R-:W-:-:S04]  /*2420*/  FFMA R6, R8, R3, -1 ;  /* 0xbf80000008067423 */ /* 0x008fc80000000003 */
[----:B------:R-:W-:-:S04]  /*2430*/  FADD.FTZ R6, -R6, -RZ ;  /* 0x800000ff06067221 */ /* 0x000fc80000010100 */
[----:B------:R-:W-:-:S04]  /*2440*/  FFMA R3, R3, R6, R3 ;  /* 0x0000000603037223 */ /* 0x000fc80000000003 */
[----:B------:R-:W-:Y:S01]  /*2450*/  FFMA R6, R3, 1.84467440737095516160e+19, RZ ;  /* 0x5f80000003067823 */ /* 0x000fe200000000ff */
[----:B------:R-:W-:Y:S06]  /*2460*/  BRA `(.L_x_26) ;  /* 0x0000000000887947 */ /* 0x000fec0003800000 */
.L_x_25:
[----:B------:R-:W-:-:S04]  /*2470*/  IADD3 R8, PT, PT, R6, -0xfd, RZ ;  /* 0xffffff0306087810 */ /* 0x000fc80007ffe0ff */
[----:B------:R-:W-:-:S13]  /*2480*/  ISETP.GT.U32.AND P0, PT, R8, 0x1, PT ;  /* 0x000000010800780c */ /* 0x000fda0003f04070 */
[----:B------:R-:W-:Y:S05]  /*2490*/  @P0 BRA `(.L_x_27) ;  /* 0x0000000000780947 */ /* 0x000fea0003800000 */
[----:B------:R-:W-:Y:S01]  /*24a0*/  LOP3.LUT R9, R3, 0x7fffff, RZ, 0xc0, !PT ;  /* 0x007fffff03097812 */ /* 0x000fe200078ec0ff */
[----:B------:R-:W-:Y:S01]  /*24b0*/  VIADD R6, R6, 0xffffff04 ;  /* 0xffffff0406067836 */ /* 0x000fe20000000000 */
[----:B------:R-:W-:Y:S02]  /*24c0*/  MOV R13, 0x3 ;  /* 0x00000003000d7802 */ /* 0x000fe40000000f00 */
[----:B------:R-:W-:Y:S02]  /*24d0*/  LOP3.LUT R9, R9, 0x3f800000, RZ, 0xfc, !PT ;  /* 0x3f80000009097812 */ /* 0x000fe400078efcff */
[----:B------:R-:W-:Y:S02]  /*24e0*/  SHF.L.U32 R14, R13, R8, RZ ;  /* 0x000000080d0e7219 */ /* 0x000fe400000006ff */
[----:B------:R-:W0:Y:S02]  /*24f0*/  MUFU.RCP R10, R9 ;  /* 0x00000009000a7308 */ /* 0x000e240000001000 */
[----:B0-----:R-:W-:-:S04]  /*2500*/  FFMA R11, R9, R10, -1 ;  /* 0xbf800000090b7423 */ /* 0x001fc8000000000a */
[----:B------:R-:W-:-:S04]  /*2510*/  FADD.FTZ R11, -R11, -RZ ;  /* 0x800000ff0b0b7221 */ /* 0x000fc80000010100 */
[CCC-:B------:R-:W-:Y:S01]  /*2520*/  FFMA.RM R12, R10.reuse, R11.reuse, R10.reuse ;  /* 0x0000000b0a0c7223 */ /* 0x1c0fe2000000400a */
[----:B------:R-:W-:-:S04]  /*2530*/  FFMA.RP R11, R10, R11, R10 ;  /* 0x0000000b0a0b7223 */ /* 0x000fc8000000800a */
[C---:B------:R-:W-:Y:S02]  /*2540*/  LOP3.LUT R10, R12.reuse, 0x7fffff, RZ, 0xc0, !PT ;  /* 0x007fffff0c0a7812 */ /* 0x040fe400078ec0ff */
[----:B------:R-:W-:Y:S02]  /*2550*/  FSETP.NEU.FTZ.AND P0, PT, R12, R11, PT ;  /* 0x0000000b0c00720b */ /* 0x000fe40003f1d000 */
[----:B------:R-:W-:Y:S02]  /*2560*/  LOP3.LUT R11, R10, 0x800000, RZ, 0xfc, !PT ;  /* 0x008000000a0b7812 */ /* 0x000fe400078efcff */
[----:B------:R-:W-:Y:S02]  /*2570*/  SEL R10, RZ, 0xffffffff, !P0 ;  /* 0xffffffffff0a7807 */ /* 0x000fe40004000000 */
[----:B------:R-:W-:Y:S02]  /*2580*/  LOP3.LUT R9, R14, R11, RZ, 0xc0, !PT ;  /* 0x0000000b0e097212 */ /* 0x000fe400078ec0ff */
[----:B------:R-:W-:-:S02]  /*2590*/  IADD3 R10, PT, PT, -R10, RZ, RZ ;  /* 0x000000ff0a0a7210 */ /* 0x000fc40007ffe1ff */
[-C--:B------:R-:W-:Y:S02]  /*25a0*/  SHF.R.U32.HI R9, RZ, R8.reuse, R9 ;  /* 0x00000008ff097219 */ /* 0x080fe40000011609 */
[--C-:B------:R-:W-:Y:S02]  /*25b0*/  LOP3.LUT P1, RZ, R10, R8, R11.reuse, 0xf8, !PT ;  /* 0x000000080aff7212 */ /* 0x100fe4000782f80b */
[C---:B------:R-:W-:Y:S02]  /*25c0*/  LOP3.LUT P0, RZ, R9.reuse, 0x1, RZ, 0xc0, !PT ;  /* 0x0000000109ff7812 */ /* 0x040fe4000780c0ff */
[----:B------:R-:W-:Y:S02]  /*25d0*/  LOP3.LUT P2, RZ, R9, 0x2, RZ, 0xc0, !PT ;  /* 0x0000000209ff7812 */ /* 0x000fe4000784c0ff */
[----:B------:R-:W-:Y:S02]  /*25e0*/  SHF.R.U32.HI R6, RZ, R6, R11 ;  /* 0x00000006ff067219 */ /* 0x000fe4000001160b */
[----:B------:R-:W-:-:S02]  /*25f0*/  PLOP3.LUT P0, PT, P0, P1, P2, 0xe0, 0x0 ;  /* 0x000000000000781c */ /* 0x000fc40000703c20 */
[----:B------:R-:W-:Y:S02]  /*2600*/  LOP3.LUT P1, RZ, R3, 0x7fffff, RZ, 0xc0, !PT ;  /* 0x007fffff03ff7812 */ /* 0x000fe4000782c0ff */
[----:B------:R-:W-:-:S04]  /*2610*/  SEL R8, RZ, 0x1, !P0 ;  /* 0x00000001ff087807 */ /* 0x000fc80004000000 */
[----:B------:R-:W-:-:S04]  /*2620*/  IADD3 R8, PT, PT, -R8, RZ, RZ ;  /* 0x000000ff08087210 */ /* 0x000fc80007ffe1ff */
[----:B------:R-:W-:-:S13]  /*2630*/  ISETP.GE.AND P0, PT, R8, RZ, PT ;  /* 0x000000ff0800720c */ /* 0x000fda0003f06270 */
[----:B------:R-:W-:-:S04]  /*2640*/  @!P0 IADD3 R6, PT, PT, R6, 0x1, RZ ;  /* 0x0000000106068810 */ /* 0x000fc80007ffe0ff */
[----:B------:R-:W-:-:S04]  /*2650*/  @!P1 SHF.L.U32 R6, R6, 0x1, RZ ;  /* 0x0000000106069819 */ /* 0x000fc800000006ff */
[----:B------:R-:W-:Y:S01]  /*2660*/  LOP3.LUT R6, R6, 0x80000000, R3, 0xf8, !PT ;  /* 0x8000000006067812 */ /* 0x000fe200078ef803 */
[----:B------:R-:W-:Y:S06]  /*2670*/  BRA `(.L_x_26) ;  /* 0x0000000000047947 */ /* 0x000fec0003800000 */
.L_x_27:
[----:B------:R0:W1:Y:S02]  /*2680*/  MUFU.RCP R6, R3 ;  /* 0x0000000300067308 */ /* 0x0000640000001000 */
.L_x_26:
[----:B------:R-:W-:Y:S01]  /*2690*/  HFMA2 R9, -RZ, RZ, 0, 0 ;  /* 0x00000000ff097431 */ /* 0x000fe200000001ff */
[----:B------:R-:W-:-:S04]  /*26a0*/  MOV R8, R4 ;  /* 0x0000000400087202 */ /* 0x000fc80000000f00 */
[----:B0123--:R-:W-:Y:S05]  /*26b0*/  RET.REL.NODEC R8 `(alphatrend_many_series_one_param_f32) ;  /* 0xffffffd808507950 */ /* 0x00ffea0003c3ffff */
.L_x_28:
[----:B------:R-:W-:-:S00]  /*26c0*/  BRA `(.L_x_28) ;  /* 0xfffffffc00fc7947 */ /* 0x000fc0000383ffff */
[----:B------:R-:W-:-:S00]  /*26d0*/  NOP ;  /* 0x0000000000007918 */ /* 0x000fc00000000000 */
        /* <DEDUP_REMOVED lines=10> */
.L_x_71:


//--------------------- .text.alphatrend_batch_f32 --------------------------
	.section	.text.alphatrend_batch_f32,"ax",@progbits
	.align	128
        .global         alphatrend_batch_f32
        .type           alphatrend_batch_f32,@function
        .size           alphatrend_batch_f32,(.L_x_72 - alphatrend_batch_f32)
        .other          alphatrend_batch_f32,@"STO_CUDA_ENTRY STV_DEFAULT"
alphatrend_batch_f32:
.text.alphatrend_batch_f32:
[----:B------:R-:W-:Y:S01]  /*0000*/  LDC R1, c[0x0][0x37c] ;  /* 0x0000df00ff017b82 */ /* 0x000fe20000000800 */
[----:B------:R-:W0:Y:S07]  /*0010*/  S2R R3, SR_TID.X ;  /* 0x0000000000037919 */ /* 0x000e2e0000002100 */
[----:B------:R-:W0:Y:S01]  /*0020*/  S2UR UR4, SR_CTAID.X ;  /* 0x00000000000479c3 */ /* 0x000e220000002500 */
[----:B------:R-:W1:Y:S07]  /*0030*/  LDCU UR6, c[0x0][0x3c8] ;  /* 0x00007900ff0677ac */ /* 0x000e6e0008000800 */
[----:B------:R-:W0:Y:S01]  /*0040*/  LDC R0, c[0x0][0x360] ;  /* 0x0000d800ff007b82 */ /* 0x000e220000000800 */
[----:B------:R-:W2:Y:S01]  /*0050*/  LDCU UR5, c[0x0][0x370] ;  /* 0x00006e00ff0577ac */ /* 0x000ea20008000800 */
[----:B0-----:R-:W-:-:S02]  /*0060*/  IMAD R2, R0, UR4, R3 ;  /* 0x0000000400027c24 */ /* 0x001fc4000f8e0203 */
[----:B--2---:R-:W-:-:S03]  /*0070*/  IMAD R0, R0, UR5, RZ ;  /* 0x0000000500007c24 */ /* 0x004fc6000f8e02ff */
[----:B-1----:R-:W-:-:S13]  /*0080*/  ISETP.GE.AND P0, PT, R2, UR6, PT ;  /* 0x0000000602007c0c */ /* 0x002fda000bf06270 */
[----:B------:R-:W-:Y:S05]  /*0090*/  @P0 EXIT ;  /* 0x000000000000094d */ /* 0x000fea0003800000 */
[----:B------:R-:W0:Y:S01]  /*00a0*/  LDCU.64 UR6, c[0x0][0x3c0] ;  /* 0x00007800ff0677ac */ /* 0x000e220008000a00 */
[----:B------:R-:W1:Y:S01]  /*00b0*/  LDCU.64 UR8, c[0x0][0x358] ;  /* 0x00006b00ff0877ac */ /* 0x000e620008000a00 */
[----:B0-----:R-:W-:Y:S02]  /*00c0*/  UISETP.GE.AND UP0, UPT, UR6, 0x1, UPT ;  /* 0x000000010600788c */ /* 0x001fe4000bf06270 */
[----:B------:R-:W-:Y:S02]  /*00d0*/  USHF.R.S32.HI UR10, URZ, 0x1f, UR6 ;  /* 0x0000001fff0a7899 */ /* 0x000fe40008011406 */
[----:B------:R-:W-:-:S05]  /*00e0*/  UIADD3 UR4, UPT, UPT, UR7, 0x1, URZ ;  /* 0x0000000107047890 */ /* 0x000fca000fffe0ff */
[----:B-1----:R-:W-:Y:S07]  /*00f0*/  BRA.U !UP0, `(.L_x_29) ;  /* 0x0000001508787547 */ /* 0x002fee000b800000 */
[----:B------:R-:W-:Y:S02]  /*0100*/  ULOP3.LUT UR7, UR6, 0x3, URZ, 0xc0, !UPT ;  /* 0x0000000306077892 */ /* 0x000fe4000f8ec0ff */
[----:B------:R-:W-:-:S12]  /*0110*/  ULOP3.LUT UR5, UR6, 0x7ffffff8, URZ, 0xc0, !UPT ;  /* 0x7ffffff806057892 */ /* 0x000fd8000f8ec0ff */
.L_x_50:
[----:B01----:R-:W0:Y:S08]  /*0120*/  LDC.64 R8, c[0x0][0x3b8] ;  /* 0x0000ee00ff087b82 */ /* 0x003e300000000a00 */
[----:B------:R-:W1:Y:S08]  /*0130*/  LDC.64 R10, c[0x0][0x3b0] ;  /* 0x0000ec00ff0a7b82 */ /* 0x000e700000000a00 */
[----:B------:R-:W2:Y:S01]  /*0140*/  LDC R6, c[0x0][0x3c0] ;  /* 0x0000f000ff067b82 */ /* 0x000ea20000000800 */
[----:B0-----:R-:W-:-:S05]  /*0150*/  IMAD.WIDE R8, R2, 0x4, R8 ;  /* 0x0000000402087825 */ /* 0x001fca00078e0208 */
[----:B------:R0:W5:Y:S01]  /*0160*/  LDG.E.CONSTANT R3, desc[UR8][R8.64] ;  /* 0x0000000808037981 */ /* 0x000162000c1e9900 */
[----:B-1----:R-:W-:-:S05]  /*0170*/  IMAD.WIDE R10, R2, 0x4, R10 ;  /* 0x00000004020a7825 */ /* 0x002fca00078e020a */
[----:B------:R0:W5:Y:S01]  /*0180*/  LDG.E.CONSTANT R4, desc[UR8][R10.64] ;  /* 0x000000080a047981 */ /* 0x000162000c1e9900 */
[----:B--2---:R-:W-:Y:S01]  /*0190*/  ISETP.GE.U32.AND P0, PT, R6, 0x8, PT ;  /* 0x000000080600780c */ /* 0x004fe20003f06070 */
[----:B------:R-:W-:Y:S01]  /*01a0*/  IMAD.MOV.U32 R5, RZ, RZ, RZ ;  /* 0x000000ffff057224 */ /* 0x000fe200078e00ff */
[----:B------:R-:W-:-:S11]  /*01b0*/  SHF.R.S32.HI R7, RZ, 0x1f, R2 ;  /* 0x0000001fff077819 */ /* 0x000fd60000011402 */
[----:B0-----:R-:W-:Y:S05]  /*01c0*/  @!P0 BRA `(.L_x_30) ;  /* 0x0000000000b08947 */ /* 0x001fea0003800000 */
[----:B------:R-:W0:Y:S01]  /*01d0*/  LDC.64 R10, c[0x0][0x3d0] ;  /* 0x0000f400ff0a7b82 */ /* 0x000e220000000a00 */
[C---:B------:R-:W-:Y:S01]  /*01e0*/  IMAD R5, R2.reuse, UR10, RZ ;  /* 0x0000000a02057c24 */ /* 0x040fe2000f8e02ff */
[----:B------:R-:W-:Y:S01]  /*01f0*/  UIADD3 UR6, UPT, UPT, -UR5, URZ, URZ ;  /* 0x000000ff05067290 */ /* 0x000fe2000fffe1ff */
[----:B------:R-:W-:-:S04]  /*0200*/  IMAD.WIDE.U32 R12, R2, R6, RZ ;  /* 0x00000006020c7225 */ /* 0x000fc800078e00ff */
[----:B------:R-:W-:Y:S01]  /*0210*/  IMAD R15, R7, R6, R5 ;  /* 0x00000006070f7224 */ /* 0x000fe200078e0205 */
[----:B------:R-:W1:Y:S01]  /*0220*/  LDC.64 R8, c[0x0][0x3d8] ;  /* 0x0000f600ff087b82 */ /* 0x000e620000000a00 */
[----:B------:R-:W-:Y:S02]  /*0230*/  IMAD.SHL.U32 R5, R12, 0x4, RZ ;  /* 0x000000040c057824 */ /* 0x000fe400078e00ff */
[----:B------:R-:W-:-:S05]  /*0240*/  IMAD.IADD R15, R13, 0x1, R15 ;  /* 0x000000010d0f7824 */ /* 0x000fca00078e020f */
[----:B------:R-:W-:Y:S02]  /*0250*/  SHF.L.U64.HI R12, R12, 0x2, R15 ;  /* 0x000000020c0c7819 */ /* 0x000fe4000001020f */
[----:B0-----:R-:W-:-:S04]  /*0260*/  IADD3 R10, P0, PT, R5, R10, RZ ;  /* 0x0000000a050a7210 */ /* 0x001fc80007f1e0ff */
[----:B------:R-:W-:Y:S02]  /*0270*/  IADD3 R14, P1, PT, R10, 0x10, RZ ;  /* 0x000000100a0e7810 */ /* 0x000fe40007f3e0ff */
[----:B-1----:R-:W-:Y:S01]  /*0280*/  IADD3 R13, P2, P3, R5, 0x10, R8 ;  /* 0x00000010050d7810 */ /* 0x002fe20007b5e008 */
[----:B------:R-:W-:Y:S01]  /*0290*/  IMAD.U32 R5, RZ, RZ, UR6 ;  /* 0x00000006ff057e24 */ /* 0x000fe2000f8e00ff */
[----:B------:R-:W-:Y:S02]  /*02a0*/  IADD3.X R15, PT, PT, RZ, R12, R11, P1, P0 ;  /* 0x0000000cff0f7210 */ /* 0x000fe40000fe040b */
[----:B------:R-:W-:-:S09]  /*02b0*/  IADD3.X R12, PT, PT, R12, R9, RZ, P2, P3 ;  /* 0x000000090c0c7210 */ /* 0x000fd200017e64ff */
.L_x_31:
[----:B0-----:R-:W-:Y:S02]  /*02c0*/  IMAD.MOV.U32 R17, RZ, RZ, 0x7fffffff ;  /* 0x7fffffffff117424 */ /* 0x001fe400078e00ff */
[----:B------:R-:W-:Y:S02]  /*02d0*/  IMAD.MOV.U32 R8, RZ, RZ, R14 ;  /* 0x000000ffff087224 */ /* 0x000fe400078e000e */
[----:B------:R-:W-:Y:S02]  /*02e0*/  IMAD.MOV.U32 R9, RZ, RZ, R15 ;  /* 0x000000ffff097224 */ /* 0x000fe400078e000f */
[----:B------:R-:W-:Y:S01]  /*02f0*/  IMAD.MOV.U32 R10, RZ, RZ, R13 ;  /* 0x000000ffff0a7224 */ /* 0x000fe200078e000d */
[----:B------:R-:W-:Y:S01]  /*0300*/  IADD3 R14, P1, PT, R8, 0x20, RZ ;  /* 0x00000020080e7810 */ /* 0x000fe20007f3e0ff */
[----:B------:R-:W-:Y:S01]  /*0310*/  IMAD.MOV.U32 R11, RZ, RZ, R12 ;  /* 0x000000ffff0b7224 */ /* 0x000fe200078e000c */
[----:B------:R0:W-:Y:S01]  /*0320*/  STG.E desc[UR8][R8.64+-0x10], R17 ;  /* 0xfffff01108007986 */ /* 0x0001e2000c101908 */
[----:B------:R-:W-:Y:S01]  /*0330*/  VIADD R5, R5, 0x8 ;  /* 0x0000000805057836 */ /* 0x000fe20000000000 */
[----:B------:R-:W-:Y:S01]  /*0340*/  IADD3 R13, P2, PT, R10, 0x20, RZ ;  /* 0x000000200a0d7810 */ /* 0x000fe20007f5e0ff */
[----:B------:R-:W-:Y:S01]  /*0350*/  IMAD.X R15, RZ, RZ, R9, P1 ;  /* 0x000000ffff0f7224 */ /* 0x000fe200008e0609 */
[----:B------:R0:W-:Y:S02]  /*0360*/  STG.E desc[UR8][R10.64+-0x10], R17 ;  /* 0xfffff0110a007986 */ /* 0x0001e4000c101908 */
[----:B------:R-:W-:Y:S01]  /*0370*/  ISETP.NE.AND P0, PT, R5, RZ, PT ;  /* 0x000000ff0500720c */ /* 0x000fe20003f05270 */
[----:B------:R-:W-:Y:S01]  /*0380*/  IMAD.X R12, RZ, RZ, R11, P2 ;  /* 0x000000ffff0c7224 */ /* 0x000fe200010e060b */
[----:B------:R0:W-:Y:S04]  /*0390*/  STG.E desc[UR8][R8.64+-0xc], R17 ;  /* 0xfffff41108007986 */ /* 0x0001e8000c101908 */
        /* <DEDUP_REMOVED lines=12> */
[----:B------:R0:W-:Y:S01]  /*0460*/  STG.E desc[UR8][R10.64+0xc], R17 ;  /* 0x00000c110a007986 */ /* 0x0001e2000c101908 */
[----:B------:R-:W-:Y:S05]  /*0470*/  @P0 BRA `(.L_x_31) ;  /* 0xfffffffc00900947 */ /* 0x000fea000383ffff */
[----:B------:R-:W-:-:S07]  /*0480*/  IMAD.U32 R5, RZ, RZ, UR5 ;  /* 0x00000005ff057e24 */ /* 0x000fce000f8e00ff */
.L_x_30:
[----:B------:R-:W1:Y:S01]  /*0490*/  LDCU UR6, c[0x0][0x3c0] ;  /* 0x00007800ff0677ac */ /* 0x000e620008000800 */
[-C--:B0-----:R-:W-:Y:S02]  /*04a0*/  IMAD R11, R7, R6.reuse, RZ ;  /* 0x00000006070b7224 */ /* 0x081fe400078e02ff */
[C---:B------:R-:W-:Y:S01]  /*04b0*/  IMAD.WIDE.U32 R8, R2.reuse, R6, RZ ;  /* 0x0000000602087225 */ /* 0x040fe200078e00ff */
[----:B------:R-:W0:Y:S03]  /*04c0*/  LDCU.128 UR12, c[0x0][0x3d0] ;  /* 0x00007a00ff0c77ac */ /* 0x000e260008000c00 */
[----:B------:R-:W-:Y:S02]  /*04d0*/  IMAD R11, R2, UR10, R11 ;  /* 0x0000000a020b7c24 */ /* 0x000fe4000f8e020b */
[----:B------:R-:W-:Y:S02]  /*04e0*/  IMAD.SHL.U32 R12, R8, 0x4, RZ ;  /* 0x00000004080c7824 */ /* 0x000fe400078e00ff */
[----:B------:R-:W-:-:S05]  /*04f0*/  IMAD.IADD R9, R9, 0x1, R11 ;  /* 0x0000000109097824 */ /* 0x000fca00078e020b */
[----:B------:R-:W-:Y:S01]  /*0500*/  SHF.L.U64.HI R8, R8, 0x2, R9 ;  /* 0x0000000208087819 */ /* 0x000fe20000010209 */
[----:B-1----:R-:W-:-:S04]  /*0510*/  ULOP3.LUT UR6, UR6, 0x7, URZ, 0xc0, !UPT ;  /* 0x0000000706067892 */ /* 0x002fc8000f8ec0ff */
[----:B------:R-:W-:Y:S01]  /*0520*/  UISETP.NE.AND UP0, UPT, UR6, URZ, UPT ;  /* 0x000000ff0600728c */ /* 0x000fe2000bf05270 */
[C---:B0-----:R-:W-:Y:S02]  /*0530*/  IADD3 R10, P1, PT, R12.reuse, UR12, RZ ;  /* 0x0000000c0c0a7c10 */ /* 0x041fe4000ff3e0ff */
[----:B------:R-:W-:Y:S02]  /*0540*/  IADD3 R12, P0, PT, R12, UR14, RZ ;  /* 0x0000000e0c0c7c10 */ /* 0x000fe4000ff1e0ff */
[C---:B------:R-:W-:Y:S02]  /*0550*/  IADD3.X R11, PT, PT, R8.reuse, UR13, RZ, P1, !PT ;  /* 0x0000000d080b7c10 */ /* 0x040fe40008ffe4ff */
[----:B------:R-:W-:Y:S02]  /*0560*/  IADD3.X R13, PT, PT, R8, UR15, RZ, P0, !PT ;  /* 0x0000000f080d7c10 */ /* 0x000fe400087fe4ff */
[----:B------:R-:W-:Y:S07]  /*0570*/  BRA.U !UP0, `(.L_x_32) ;  /* 0x0000000108847547 */ /* 0x000fee000b800000 */
[----:B------:R-:W-:Y:S02]  /*0580*/  UIADD3 UR6, UPT, UPT, UR6, -0x1, URZ ;  /* 0xffffffff06067890 */ /* 0x000fe4000fffe0ff */
[----:B------:R-:W-:Y:S02]  /*0590*/  UISETP.NE.AND UP1, UPT, UR7, URZ, UPT ;  /* 0x000000ff0700728c */ /* 0x000fe4000bf25270 */
[----:B------:R-:W-:-:S09]  /*05a0*/  UISETP.GE.U32.AND UP0, UPT, UR6, 0x3, UPT ;  /* 0x000000030600788c */ /* 0x000fd2000bf06070 */
[----:B------:R-:W-:Y:S05]  /*05b0*/  BRA.U !UP0, `(.L_x_33) ;  /* 0x0000000108307547 */ /* 0x000fea000b800000 */
[----:B------:R-:W-:Y:S02]  /*05c0*/  IMAD.MOV.U32 R17, RZ, RZ, 0x7fffffff ;  /* 0x7fffffffff117424 */ /* 0x000fe400078e00ff */
[----:B------:R-:W-:-:S04]  /*05d0*/  IMAD.WIDE.U32 R8, R5, 0x4, R10 ;  /* 0x0000000405087825 */ /* 0x000fc800078e000a */
[C---:B------:R-:W-:Y:S01]  /*05e0*/  IMAD.WIDE.U32 R14, R5.reuse, 0x4, R12 ;  /* 0x00000004050e7825 */ /* 0x040fe200078e000c */
[----:B------:R0:W-:Y:S03]  /*05f0*/  STG.E desc[UR8][R8.64], R17 ;  /* 0x0000001108007986 */ /* 0x0001e6000c101908 */
[----:B------:R-:W-:Y:S01]  /*0600*/  VIADD R5, R5, 0x4 ;  /* 0x0000000405057836 */ /* 0x000fe20000000000 */
[----:B------:R0:W-:Y:S04]  /*0610*/  STG.E desc[UR8][R14.64], R17 ;  /* 0x000000110e007986 */ /* 0x0001e8000c101908 */
[----:B------:R0:W-:Y:S04]  /*0620*/  STG.E desc[UR8][R8.64+0x4], R17 ;  /* 0x0000041108007986 */ /* 0x0001e8000c101908 */
[----:B------:R0:W-:Y:S04]  /*0630*/  STG.E desc[UR8][R14.64+0x4], R17 ;  /* 0x000004110e007986 */ /* 0x0001e8000c101908 */
[----:B------:R0:W-:Y:S04]  /*0640*/  STG.E desc[UR8][R8.64+0x8], R17 ;  /* 0x0000081108007986 */ /* 0x0001e8000c101908 */
[----:B------:R0:W-:Y:S04]  /*0650*/  STG.E desc[UR8][R14.64+0x8], R17 ;  /* 0x000008110e007986 */ /* 0x0001e8000c101908 */
[----:B------:R0:W-:Y:S04]  /*0660*/  STG.E desc[UR8][R8.64+0xc], R17 ;  /* 0x00000c1108007986 */ /* 0x0001e8000c101908 */
[----:B------:R0:W-:Y:S02]  /*0670*/  STG.E desc[UR8][R14.64+0xc], R17 ;  /* 0x00000c110e007986 */ /* 0x0001e4000c101908 */
.L_x_33:
[----:B------:R-:W-:Y:S05]  /*0680*/  BRA.U !UP1, `(.L_x_32) ;  /* 0x0000000109407547 */ /* 0x000fea000b800000 */
[----:B------:R-:W-:Y:S01]  /*0690*/  LOP3.LUT P0, RZ, R6, 0x1, RZ, 0xc0, !PT ;  /* 0x0000000106ff7812 */ /* 0x000fe2000780c0ff */
[----:B------:R-:W-:-:S12]  /*06a0*/  UISETP.NE.AND UP0, UPT, UR7, 0x1, UPT ;  /* 0x000000010700788c */ /* 0x000fd8000bf05270 */
[----:B------:R-:W-:Y:S01]  /*06b0*/  @P0 IMAD.MOV.U32 R19, RZ, RZ, 0x7fffffff ;  /* 0x7fffffffff130424 */ /* 0x000fe200078e00ff */
[----:B------:R-:W-:Y:S06]  /*06c0*/  BRA.U !UP0, `(.L_x_34) ;  /* 0x0000000108207547 */ /* 0x000fec000b800000 */
[----:B0-----:R-:W-:Y:S02]  /*06d0*/  IMAD.MOV.U32 R17, RZ, RZ, 0x7fffffff ;  /* 0x7fffffffff117424 */ /* 0x001fe400078e00ff */
[----:B------:R-:W-:-:S04]  /*06e0*/  IMAD.WIDE.U32 R8, R5, 0x4, R10 ;  /* 0x0000000405087825 */ /* 0x000fc800078e000a */
[C---:B------:R-:W-:Y:S01]  /*06f0*/  IMAD.WIDE.U32 R14, R5.reuse, 0x4, R12 ;  /* 0x00000004050e7825 */ /* 0x040fe200078e000c */
[----:B------:R1:W-:Y:S03]  /*0700*/  STG.E desc[UR8][R8.64], R17 ;  /* 0x0000001108007986 */ /* 0x0003e6000c101908 */
[----:B------:R-:W-:Y:S01]  /*0710*/  VIADD R5, R5, 0x2 ;  /* 0x0000000205057836 */ /* 0x000fe20000000000 */
[----:B------:R1:W-:Y:S04]  /*0720*/  STG.E desc[UR8][R14.64], R17 ;  /* 0x000000110e007986 */ /* 0x0003e8000c101908 */
[----:B------:R1:W-:Y:S04]  /*0730*/  STG.E desc[UR8][R8.64+0x4], R17 ;  /* 0x0000041108007986 */ /* 0x0003e8000c101908 */
[----:B------:R1:W-:Y:S02]  /*0740*/  STG.E desc[UR8][R14.64+0x4], R17 ;  /* 0x000004110e007986 */ /* 0x0003e4000c101908 */
.L_x_34:
[----:B01----:R-:W-:-:S04]  /*0750*/  @P0 IMAD.WIDE.U32 R8, R5, 0x4, R10 ;  /* 0x0000000405080825 */ /* 0x003fc800078e000a */
[----:B------:R-:W-:Y:S01]  /*0760*/  @P0 IMAD.WIDE.U32 R14, R5, 0x4, R12 ;  /* 0x00000004050e0825 */ /* 0x000fe200078e000c */
[----:B------:R1:W-:Y:S04]  /*0770*/  @P0 STG.E desc[UR8][R8.64], R19 ;  /* 0x0000001308000986 */ /* 0x0003e8000c101908 */
[----:B------:R1:W-:Y:S02]  /*0780*/  @P0 STG.E desc[UR8][R14.64], R19 ;  /* 0x000000130e000986 */ /* 0x0003e4000c101908 */
.L_x_32:
[C---:B-----5:R-:W-:Y:S01]  /*0790*/  ISETP.GT.AND P0, PT, R3.reuse, R6, PT ;  /* 0x000000060300720c */ /* 0x060fe20003f04270 */
[----:B------:R-:W-:Y:S03]  /*07a0*/  BSSY.RECONVERGENT B0, `(.L_x_35) ;  /* 0x00000ee000007945 */ /* 0x000fe60003800200 */
[----:B------:R-:W-:-:S13]  /*07b0*/  ISETP.LT.OR P0, PT, R3, 0x1, P0 ;  /* 0x000000010300780c */ /* 0x000fda0000701670 */
[----:B------:R-:W-:Y:S05]  /*07c0*/  @P0 BRA `(.L_x_36) ;  /* 0x0000000c00ac0947 */ /* 0x000fea0003800000 */
[----:B01----:R-:W0:Y:S02]  /*07d0*/  LDC R9, c[0x0][0x3c4] ;  /* 0x0000f100ff097b82 */ /* 0x003e240000000800 */
[----:B0-----:R-:W-:-:S05]  /*07e0*/  IMAD.IADD R5, R3, 0x1, R9 ;  /* 0x0000000103057824 */ /* 0x001fca00078e0209 */
[----:B------:R-:W-:-:S13]  /*07f0*/  ISETP.GT.AND P0, PT, R5, R6, PT ;  /* 0x000000060500720c */ /* 0x000fda0003f04270 */
[----:B------:R-:W-:Y:S05]  /*0800*/  @P0 BRA `(.L_x_36) ;  /* 0x0000000c009c0947 */ /* 0x000fea0003800000 */
[----:B------:R-:W0:Y:S01]  /*0810*/  LDCU.64 UR12, c[0x0][0x3a8] ;  /* 0x00007500ff0c77ac */ /* 0x000e220008000a00 */
[----:B------:R-:W1:Y:S01]  /*0820*/  LDCU UR6, c[0x0][0x3cc] ;  /* 0x00007980ff0677ac */ /* 0x000e620008000800 */
[----:B0-----:R-:W-:-:S04]  /*0830*/  LEA R6, P0, R2, UR12, 0x2 ;  /* 0x0000000c02067c11 */ /* 0x001fc8000f8010ff */
[----:B------:R-:W-:-:S05]  /*0840*/  LEA.HI.X R7, R2, UR13, R7, 0x2, P0 ;  /* 0x0000000d02077c11 */ /* 0x000fca00080f1407 */
[----:B------:R-:W1:Y:S02]  /*0850*/  LDG.E.CONSTANT R6, desc[UR8][R6.64] ;  /* 0x0000000806067981 */ /* 0x000e64000c1e9900 */
[----:B-1----:R-:W-:-:S04]  /*0860*/  ISETP.GE.AND P0, PT, R6, UR6, PT ;  /* 0x0000000606007c0c */ /* 0x002fc8000bf06270 */
[----:B------:R-:W-:-:S13]  /*0870*/  ISETP.LT.OR P0, PT, R6, RZ, P0 ;  /* 0x000000ff0600720c */ /* 0x000fda0000701670 */
[----:B------:R-:W-:Y:S05]  /*0880*/  @P0 BRA `(.L_x_36) ;  /* 0x0000000c007c0947 */ /* 0x000fea0003800000 */
[----:B------:R-:W-:Y:S01]  /*0890*/  VIMNMX R8, PT, PT, R5, UR4, !PT ;  /* 0x0000000405087c48 */ /* 0x000fe2000ffe0100 */
[----:B------:R-:W0:Y:S01]  /*08a0*/  LDC R14, c[0x0][0x3c4] ;  /* 0x0000f100ff0e7b82 */ /* 0x000e220000000800 */
[----:B------:R-:W-:Y:S01]  /*08b0*/  BSSY.RECONVERGENT B1, `(.L_x_37) ;  /* 0x0000043000017945 */ /* 0x000fe20003800200 */
[----:B------:R-:W-:Y:S02]  /*08c0*/  CS2R R18, SRZ ;  /* 0x0000000000127805 */ /* 0x000fe4000001ff00 */
[----:B------:R-:W-:Y:S02]  /*08d0*/  IMAD.IADD R7, R8, 0x1, -R9 ;  /* 0x0000000108077824 */ /* 0x000fe400078e0a09 */
[----:B------:R-:W-:-:S03]  /*08e0*/  IMAD.IADD R9, R9, 0x1, -R8 ;  /* 0x0000000109097824 */ /* 0x000fc600078e0a08 */
[----:B------:R-:W-:Y:S02]  /*08f0*/  LOP3.LUT R8, R7, 0xf, RZ, 0xc0, !PT ;  /* 0x0000000f07087812 */ /* 0x000fe400078ec0ff */
[----:B------:R-:W-:Y:S02]  /*0900*/  ISETP.GT.U32.AND P0, PT, R9, -0x10, PT ;  /* 0xfffffff00900780c */ /* 0x000fe40003f04070 */
[----:B------:R-:W-:Y:S01]  /*0910*/  ISETP.NE.AND P1, PT, R8, RZ, PT ;  /* 0x000000ff0800720c */ /* 0x000fe20003f25270 */
[----:B0-----:R-:W-:-:S10]  /*0920*/  IMAD.MOV.U32 R9, RZ, RZ, R14 ;  /* 0x000000ffff097224 */ /* 0x001fd400078e000e */
[----:B------:R-:W-:Y:S05]  /*0930*/  @P0 BRA `(.L_x_38) ;  /* 0x0000000000e80947 */ /* 0x000fea0003800000 */
[----:B------:R-:W-:Y:S01]  /*0940*/  IMAD.MOV.U32 R9, RZ, RZ, R14 ;  /* 0x000000ffff097224 */ /* 0x000fe200078e000e */
[----:B------:R-:W-:Y:S01]  /*0950*/  LOP3.LUT R21, R7, 0xfffffff0, RZ, 0xc0, !PT ;  /* 0xfffffff007157812 */ /* 0x000fe200078ec0ff */
[----:B------:R-:W-:Y:S01]  /*0960*/  IMAD.MOV.U32 R22, RZ, RZ, RZ ;  /* 0x000000ffff167224 */ /* 0x000fe200078e00ff */
[----:B------:R-:W-:-:S07]  /*0970*/  CS2R R18, SRZ ;  /* 0x0000000000127805 */ /* 0x000fce000001ff00 */
.L_x_39:
[----:B------:R-:W0:Y:S02]  /*0980*/  LDC.64 R14, c[0x0][0x398] ;  /* 0x0000e600ff0e7b82 */ /* 0x000e240000000a00 */
[----:B0-----:R-:W-:-:S05]  /*0990*/  IMAD.WIDE R14, R9, 0x4, R14 ;  /* 0x00000004090e7825 */ /* 0x001fca00078e020e */
[----:B------:R-:W2:Y:S04]  /*09a0*/  LDG.E.CONSTANT R27, desc[UR8][R14.64] ;  /* 0x000000080e1b7981 */ /* 0x000ea8000c1e9900 */
[----:B------:R-:W3:Y:S04]  /*09b0*/  LDG.E.CONSTANT R29, desc[UR8][R14.64+0x4] ;  /* 0x000004080e1d7981 */ /* 0x000ee8000c1e9900 */
[----:B------:R-:W4:Y:S04]  /*09c0*/  LDG.E.CONSTANT R23, desc[UR8][R14.64+0x8] ;  /* 0x000008080e177981 */ /* 0x000f28000c1e9900 */
[----:B------:R-:W5:Y:S04]  /*09d0*/  LDG.E.CONSTANT R26, desc[UR8][R14.64+0xc] ;  /* 0x00000c080e1a7981 */ /* 0x000f68000c1e9900 */
[----:B------:R-:W5:Y:S04]  /*09e0*/  LDG.E.CONSTANT R25, desc[UR8][R14.64+0x10] ;  /* 0x000010080e197981 */ /* 0x000f68000c1e9900 */
[----:B------:R-:W5:Y:S04]  /*09f0*/  LDG.E.CONSTANT R28, desc[UR8][R14.64+0x14] ;  /* 0x000014080e1c7981 */ /* 0x000f68000c1e9900 */
[----:B------:R-:W5:Y:S04]  /*0a00*/  LDG.E.CONSTANT R24, desc[UR8][R14.64+0x18] ;  /* 0x000018080e187981 */ /* 0x000f68000c1e9900 */
[----:B------:R-:W5:Y:S01]  /*0a10*/  LDG.E.CONSTANT R20, desc[UR8][R14.64+0x1c] ;  /* 0x00001c080e147981 */ /* 0x000f62000c1e9900 */
[----:B--2---:R-:W0:Y:S02]  /*0a20*/  F2F.F64.F32 R16, R27 ;  /* 0x0000001b00107310 */ /* 0x004e240000201800 */
[----:B0-----:R-:W-:-:S06]  /*0a30*/  DADD R16, R16, R18 ;  /* 0x0000000010107229 */ /* 0x001fcc0000000012 */
[----:B---3--:R-:W0:Y:S02]  /*0a40*/  F2F.F64.F32 R18, R29 ;  /* 0x0000001d00127310 */ /* 0x008e240000201800 */
[----:B0-----:R-:W-:-:S06]  /*0a50*/  DADD R18, R16, R18 ;  /* 0x0000000010127229 */ /* 0x001fcc0000000012 */
[----:B----4-:R0:W1:Y:S02]  /*0a60*/  F2F.F64.F32 R16, R23 ;  /* 0x0000001700107310 */ /* 0x0100640000201800 */
[----:B0-----:R-:W2:Y:S01]  /*0a70*/  LDG.E.CONSTANT R23, desc[UR8][R14.64+0x20] ;  /* 0x000020080e177981 */ /* 0x001ea2000c1e9900 */
[----:B-1----:R-:W-:-:S05]  /*0a80*/  DADD R16, R18, R16 ;  /* 0x0000000012107229 */ /* 0x002fca0000000010 */
[----:B-----5:R0:W1:Y:S08]  /*0a90*/  F2F.F64.F32 R18, R26 ;  /* 0x0000001a00127310 */ /* 0x0200700000201800 */
[----:B------:R-:W-:Y:S01]  /*0aa0*/  F2F.F64.F32 R28, R28 ;  /* 0x0000001c001c7310 */ /* 0x000fe20000201800 */
[----:B0-----:R-:W3:Y:S01]  /*0ab0*/  LDG.E.CONSTANT R26, desc[UR8][R14.64+0x24] ;  /* 0x000024080e1a7981 */ /* 0x001ee2000c1e9900 */
[----:B-1----:R-:W-:-:S06]  /*0ac0*/  DADD R18, R16, R18 ;  /* 0x0000000010127229 */ /* 0x002fcc0000000012 */
[----:B------:R0:W1:Y:S02]  /*0ad0*/  F2F.F64.F32 R16, R25 ;  /* 0x0000001900107310 */ /* 0x0000640000201800 */
[----:B0-----:R-:W4:Y:S01]  /*0ae0*/  LDG.E.CONSTANT R25, desc[UR8][R14.64+0x28] ;  /* 0x000028080e197981 */ /* 0x001f22000c1e9900 */
[----:B-1----:R-:W-:-:S05]  /*0af0*/  DADD R16, R18, R16 ;  /* 0x0000000012107229 */ /* 0x002fca0000000010 */
[----:B------:R0:W1:Y:S03]  /*0b00*/  F2F.F64.F32 R18, R24 ;  /* 0x0000001800127310 */ /* 0x0000660000201800 */
[----:B------:R-:W-:-:S05]  /*0b10*/  DADD R28, R16, R28 ;  /* 0x00000000101c7229 */ /* 0x000fca000000001c */
[----:B------:R5:W5:Y:S01]  /*0b20*/  F2F.F64.F32 R16, R20 ;  /* 0x0000001400107310 */ /* 0x000b620000201800 */
[----:B0-----:R-:W4:Y:S02]  /*0b30*/  LDG.E.CONSTANT R24, desc[UR8][R14.64+0x30] ;  /* 0x000030080e187981 */ /* 0x001f24000c1e9900 */
[----:B-1----:R-:W-:Y:S02]  /*0b40*/  DADD R18, R28, R18 ;  /* 0x000000001c127229 */ /* 0x002fe40000000012 */
[----:B-----5:R-:W5:Y:S06]  /*0b50*/  LDG.E.CONSTANT R20, desc[UR8][R14.64+0x2c] ;  /* 0x00002c080e147981 */ /* 0x020f6c000c1e9900 */
[----:B------:R-:W-:-:S02]  /*0b60*/  DADD R16, R18, R16 ;  /* 0x0000000012107229 */ /* 0x000fc40000000010 */
[----:B--2---:R0:W1:Y:S02]  /*0b70*/  F2F.F64.F32 R18, R23 ;  /* 0x0000001700127310 */ /* 0x0040640000201800 */
[----:B0-----:R-:W2:Y:S04]  /*0b80*/  LDG.E.CONSTANT R23, desc[UR8][R14.64+0x34] ;  /* 0x000034080e177981 */ /* 0x001ea8000c1e9900 */
[----:B-1----:R-:W-:Y:S01]  /*0b90*/  DADD R16, R16, R18 ;  /* 0x0000000010107229 */ /* 0x002fe20000000012 */
[----:B------:R-:W2:Y:S04]  /*0ba0*/  LDG.E.CONSTANT R18, desc[UR8][R14.64+0x38] ;  /* 0x000038080e127981 */ /* 0x000ea8000c1e9900 */
[----:B------:R3:W2:Y:S02]  /*0bb0*/  LDG.E.CONSTANT R19, desc[UR8][R14.64+0x3c] ;  /* 0x00003c080e137981 */ /* 0x0006a4000c1e9900 */
[----:B---3--:R-:W0:Y:S02]  /*0bc0*/  F2F.F64.F32 R14, R26 ;  /* 0x0000001a000e7310 */ /* 0x008e240000201800 */
[----:B0-----:R-:W-:-:S06]  /*0bd0*/  DADD R14, R16, R14 ;  /* 0x00000000100e7229 */ /* 0x001fcc000000000e */
[----:B----4-:R-:W0:Y:S08]  /*0be0*/  F2F.F64.F32 R16, R25 ;  /* 0x0000001900107310 */ /* 0x010e300000201800 */
[----:B-----5:R-:W1:Y:S01]  /*0bf0*/  F2F.F64.F32 R26, R20 ;  /* 0x00000014001a7310 */ /* 0x020e620000201800 */
[----:B0-----:R-:W-:-:S07]  /*0c00*/  DADD R14, R14, R16 ;  /* 0x000000000e0e7229 */ /* 0x001fce0000000010 */
[----:B------:R-:W0:Y:S01]  /*0c10*/  F2F.F64.F32 R24, R24 ;  /* 0x0000001800187310 */ /* 0x000e220000201800 */
[----:B-1----:R-:W-:Y:S01]  /*0c20*/  DADD R14, R14, R26 ;  /* 0x000000000e0e7229 */ /* 0x002fe2000000001a */
[----:B------:R-:W-:-:S07]  /*0c30*/  VIADD R22, R22, 0x10 ;  /* 0x0000001016167836 */ /* 0x000fce0000000000 */
[----:B0-----:R-:W-:Y:S01]  /*0c40*/  DADD R14, R14, R24 ;  /* 0x000000000e0e7229 */ /* 0x001fe20000000018 */
[----:B------:R-:W-:Y:S01]  /*0c50*/  ISETP.NE.AND P0, PT, R22, R21, PT ;  /* 0x000000151600720c */ /* 0x000fe20003f05270 */
[----:B------:R-:W-:Y:S01]  /*0c60*/  VIADD R9, R9, 0x10 ;  /* 0x0000001009097836 */ /* 0x000fe20000000000 */
[----:B--2---:R-:W0:Y:S08]  /*0c70*/  F2F.F64.F32 R16, R23 ;  /* 0x0000001700107310 */ /* 0x004e300000201800 */
[----:B------:R-:W1:Y:S01]  /*0c80*/  F2F.F64.F32 R24, R18 ;  /* 0x0000001200187310 */ /* 0x000e620000201800 */
[----:B0-----:R-:W-:-:S07]  /*0c90*/  DADD R14, R14, R16 ;  /* 0x000000000e0e7229 */ /* 0x001fce0000000010 */
[----:B------:R-:W0:Y:S01]  /*0ca0*/  F2F.F64.F32 R18, R19 ;  /* 0x0000001300127310 */ /* 0x000e220000201800 */
[----:B-1----:R-:W-:-:S08]  /*0cb0*/  DADD R14, R14, R24 ;  /* 0x000000000e0e7229 */ /* 0x002fd00000000018 */
[----:B0-----:R-:W-:Y:S01]  /*0cc0*/  DADD R18, R14, R18 ;  /* 0x000000000e127229 */ /* 0x001fe20000000012 */
[----:B------:R-:W-:Y:S10]  /*0cd0*/  @P0 BRA `(.L_x_39) ;  /* 0xfffffffc00280947 */ /* 0x000ff4000383ffff */
.L_x_38:
[----:B------:R-:W-:Y:S05]  /*0ce0*/  BSYNC.RECONVERGENT B1 ;  /* 0x0000000000017941 */ /* 0x000fea0003800200 */
.L_x_37:
[----:B------:R-:W-:Y:S04]  /*0cf0*/  BSSY.RECONVERGENT B1, `(.L_x_40) ;  /* 0x0000048000017945 */ /* 0x000fe80003800200 */
[----:B------:R-:W-:Y:S05]  /*0d00*/  @!P1 BRA `(.L_x_41) ;  /* 0x0000000400189947 */ /* 0x000fea0003800000 */
[----:B------:R-:W-:Y:S01]  /*0d10*/  ISETP.GE.U32.AND P0, PT, R8, 0x8, PT ;  /* 0x000000080800780c */ /* 0x000fe20003f06070 */
[----:B------:R-:W-:Y:S01]  /*0d20*/  BSSY.RECONVERGENT B2, `(.L_x_42) ;  /* 0x000001f000027945 */ /* 0x000fe20003800200 */
[----:B------:R-:W-:-:S04]  /*0d30*/  LOP3.LUT R14, R7, 0x7, RZ, 0xc0, !PT ;  /* 0x00000007070e7812 */ /* 0x000fc800078ec0ff */
[----:B------:R-:W-:-:S07]  /*0d40*/  ISETP.NE.AND P1, PT, R14, RZ, PT ;  /* 0x000000ff0e00720c */ /* 0x000fce0003f25270 */
[----:B------:R-:W-:Y:S06]  /*0d50*/  @!P0 BRA `(.L_x_43) ;  /* 0x00000000006c8947 */ /* 0x000fec0003800000 */
[----:B------:R-:W0:Y:S02]  /*0d60*/  LDC.64 R26, c[0x0][0x398] ;  /* 0x0000e600ff1a7b82 */ /* 0x000e240000000a00 */
[----:B0-----:R-:W-:-:S05]  /*0d70*/  IMAD.WIDE R26, R9, 0x4, R26 ;  /* 0x00000004091a7825 */ /* 0x001fca00078e021a */
[----:B------:R-:W2:Y:S04]  /*0d80*/  LDG.E.CONSTANT R29, desc[UR8][R26.64] ;  /* 0x000000081a1d7981 */ /* 0x000ea8000c1e9900 */
[----:B------:R-:W3:Y:S04]  /*0d90*/  LDG.E.CONSTANT R25, desc[UR8][R26.64+0x4] ;  /* 0x000004081a197981 */ /* 0x000ee8000c1e9900 */
[----:B------:R-:W4:Y:S04]  /*0da0*/  LDG.E.CONSTANT R28, desc[UR8][R26.64+0x8] ;  /* 0x000008081a1c7981 */ /* 0x000f28000c1e9900 */
[----:B------:R-:W5:Y:S04]  /*0db0*/  LDG.E.CONSTANT R24, desc[UR8][R26.64+0xc] ;  /* 0x00000c081a187981 */ /* 0x000f68000c1e9900 */
[----:B------:R-:W4:Y:S04]  /*0dc0*/  LDG.E.CONSTANT R23, desc[UR8][R26.64+0x10] ;  /* 0x000010081a177981 */ /* 0x000f28000c1e9900 */
[----:B------:R-:W4:Y:S04]  /*0dd0*/  LDG.E.CONSTANT R22, desc[UR8][R26.64+0x14] ;  /* 0x000014081a167981 */ /* 0x000f28000c1e9900 */
[----:B------:R-:W4:Y:S04]  /*0de0*/  LDG.E.CONSTANT R15, desc[UR8][R26.64+0x18] ;  /* 0x000018081a0f7981 */ /* 0x000f28000c1e9900 */
[----:B------:R-:W4:Y:S01]  /*0df0*/  LDG.E.CONSTANT R8, desc[UR8][R26.64+0x1c] ;  /* 0x00001c081a087981 */ /* 0x000f22000c1e9900 */
[----:B------:R-:W-:Y:S01]  /*0e00*/  VIADD R9, R9, 0x8 ;  /* 0x0000000809097836 */ /* 0x000fe20000000000 */
[----:B--2---:R-:W0:Y:S08]  /*0e10*/  F2F.F64.F32 R20, R29 ;  /* 0x0000001d00147310 */ /* 0x004e300000201800 */
[----:B---3--:R-:W1:Y:S01]  /*0e20*/  F2F.F64.F32 R16, R25 ;  /* 0x0000001900107310 */ /* 0x008e620000201800 */
[----:B0-----:R-:W-:-:S07]  /*0e30*/  DADD R20, R18, R20 ;  /* 0x0000000012147229 */ /* 0x001fce0000000014 */
[----:B-----5:R-:W-:Y:S01]  /*0e40*/  F2F.F64.F32 R24, R24 ;  /* 0x0000001800187310 */ /* 0x020fe20000201800 */
[----:B-1----:R-:W-:-:S07]  /*0e50*/  DADD R16, R20, R16 ;  /* 0x0000000014107229 */ /* 0x002fce0000000010 */
[----:B----4-:R-:W0:Y:S08]  /*0e60*/  F2F.F64.F32 R18, R28 ;  /* 0x0000001c00127310 */ /* 0x010e300000201800 */
[----:B------:R-:W-:Y:S01]  /*0e70*/  F2F.F64.F32 R20, R8 ;  /* 0x0000000800147310 */ /* 0x000fe20000201800 */
[----:B0-----:R-:W-:-:S07]  /*0e80*/  DADD R16, R16, R18 ;  /* 0x0000000010107229 */ /* 0x001fce0000000012 */
[----:B------:R-:W0:Y:S01]  /*0e90*/  F2F.F64.F32 R18, R23 ;  /* 0x0000001700127310 */ /* 0x000e220000201800 */
[----:B------:R-:W-:-:S07]  /*0ea0*/  DADD R16, R16, R24 ;  /* 0x0000000010107229 */ /* 0x000fce0000000018 */
[----:B------:R-:W1:Y:S01]  /*0eb0*/  F2F.F64.F32 R22, R22 ;  /* 0x0000001600167310 */ /* 0x000e620000201800 */
[----:B0-----:R-:W-:-:S07]  /*0ec0*/  DADD R16, R16, R18 ;  /* 0x0000000010107229 */ /* 0x001fce0000000012 */
[----:B------:R-:W0:Y:S01]  /*0ed0*/  F2F.F64.F32 R18, R15 ;  /* 0x0000000f00127310 */ /* 0x000e220000201800 */
[----:B-1----:R-:W-:-:S08]  /*0ee0*/  DADD R16, R16, R22 ;  /* 0x0000000010107229 */ /* 0x002fd00000000016 */
[----:B0-----:R-:W-:-:S08]  /*0ef0*/  DADD R18, R16, R18 ;  /* 0x0000000010127229 */ /* 0x001fd00000000012 */
[----:B------:R-:W-:-:S11]  /*0f00*/  DADD R18, R18, R20 ;  /* 0x0000000012127229 */ /* 0x000fd60000000014 */
.L_x_43:
[----:B------:R-:W-:Y:S05]  /*0f10*/  BSYNC.RECONVERGENT B2 ;  /* 0x0000000000027941 */ /* 0x000fea0003800200 */
.L_x_42:
        /* <DEDUP_REMOVED lines=11> */
[----:B------:R-:W5:Y:S01]  /*0fd0*/  LDG.E.CONSTANT R24, desc[UR8][R20.64+0xc] ;  /* 0x00000c0814187981 */ /* 0x000f62000c1e9900 */
[----:B------:R-:W-:Y:S01]  /*0fe0*/  VIADD R9, R9, 0x4 ;  /* 0x0000000409097836 */ /* 0x000fe20000000000 */
        /* <DEDUP_REMOVED lines=8> */
.L_x_45:
[----:B------:R-:W-:Y:S05]  /*1070*/  BSYNC.RECONVERGENT B2 ;  /* 0x0000000000027941 */ /* 0x000fea0003800200 */
.L_x_44:
[----:B------:R-:W-:Y:S05]  /*1080*/  @!P1 BRA `(.L_x_41) ;  /* 0x0000000000389947 */ /* 0x000fea0003800000 */
[----:B------:R-:W0:Y:S02]  /*1090*/  LDC.64 R16, c[0x0][0x398] ;  /* 0x0000e600ff107b82 */ /* 0x000e240000000a00 */
[----:B0-----:R-:W-:-:S05]  /*10a0*/  IMAD.WIDE R16, R9, 0x4, R16 ;  /* 0x0000000409107825 */ /* 0x001fca00078e0210 */
[----:B------:R-:W2:Y:S01]  /*10b0*/  LDG.E.CONSTANT R8, desc[UR8][R16.64] ;  /* 0x0000000810087981 */ /* 0x000ea2000c1e9900 */
[----:B------:R-:W-:Y:S01]  /*10c0*/  ISETP.NE.AND P0, PT, R7, 0x1, PT ;  /* 0x000000010700780c */ /* 0x000fe20003f05270 */
[----:B--2---:R-:W0:Y:S02]  /*10d0*/  F2F.F64.F32 R8, R8 ;  /* 0x0000000800087310 */ /* 0x004e240000201800 */
[----:B0-----:R-:W-:-:S10]  /*10e0*/  DADD R18, R18, R8 ;  /* 0x0000000012127229 */ /* 0x001fd40000000008 */
[----:B------:R-:W-:Y:S05]  /*10f0*/  @!P0 BRA `(.L_x_41) ;  /* 0x00000000001c8947 */ /* 0x000fea0003800000 */
[----:B------:R-:W-:Y:S01]  /*1100*/  ISETP.NE.AND P0, PT, R7, 0x2, PT ;  /* 0x000000020700780c */ /* 0x000fe20003f05270 */
[----:B------:R-:W2:-:S12]  /*1110*/  LDG.E.CONSTANT R8, desc[UR8][R16.64+0x4] ;  /* 0x0000040810087981 */ /* 0x000e98000c1e9900 */
[----:B------:R-:W3:Y:S01]  /*1120*/  @P0 LDG.E.CONSTANT R14, desc[UR8][R16.64+0x8] ;  /* 0x00000808100e0981 */ /* 0x000ee2000c1e9900 */
[----:B--2---:R-:W0:Y:S08]  /*1130*/  F2F.F64.F32 R8, R8 ;  /* 0x0000000800087310 */ /* 0x004e300000201800 */
[----:B---3--:R-:W1:Y:S01]  /*1140*/  @P0 F2F.F64.F32 R14, R14 ;  /* 0x0000000e000e0310 */ /* 0x008e620000201800 */
[----:B0-----:R-:W-:-:S08]  /*1150*/  DADD R18, R18, R8 ;  /* 0x0000000012127229 */ /* 0x001fd00000000008 */
[----:B-1----:R-:W-:-:S11]  /*1160*/  @P0 DADD R18, R18, R14 ;  /* 0x0000000012120229 */ /* 0x002fd6000000000e */
.L_x_41:
[----:B------:R-:W-:Y:S05]  /*1170*/  BSYNC.RECONVERGENT B1 ;  /* 0x0000000000017941 */ /* 0x000fea0003800200 */
.L_x_40:
[----:B------:R-:W-:Y:S01]  /*1180*/  I2FP.F32.U32 R15, R3 ;  /* 0x00000003000f7245 */ /* 0x000fe20000201000 */
[----:B------:R-:W-:Y:S04]  /*1190*/  BSSY.RECONVERGENT B1, `(.L_x_46) ;  /* 0x000000f000017945 */ /* 0x000fe80003800200 */
[----:B------:R-:W-:-:S05]  /*11a0*/  VIADD R7, R15, 0x1800000 ;  /* 0x018000000f077836 */ /* 0x000fca0000000000 */
[----:B------:R-:W-:-:S04]  /*11b0*/  LOP3.LUT R7, R7, 0x7f800000, RZ, 0xc0, !PT ;  /* 0x7f80000007077812 */ /* 0x000fc800078ec0ff */
[----:B------:R-:W-:Y:S01]  /*11c0*/  ISETP.GT.U32.AND P0, PT, R7, 0x1ffffff, PT ;  /* 0x01ffffff0700780c */ /* 0x000fe20003f04070 */
[----:B------:R-:W-:-:S12]  /*11d0*/  VIADD R7, R5, 0xffffffff ;  /* 0xffffffff05077836 */ /* 0x000fd80000000000 */
[----:B------:R-:W-:Y:S05]  /*11e0*/  @P0 BRA `(.L_x_47) ;  /* 0x0000000000140947 */ /* 0x000fea0003800000 */
[----:B------:R-:W-:Y:S01]  /*11f0*/  IMAD.MOV.U32 R9, RZ, RZ, R15 ;  /* 0x000000ffff097224 */ /* 0x000fe200078e000f */
[----:B------:R-:W-:-:S07]  /*1200*/  MOV R14, 0x1220 ;  /* 0x00001220000e7802 */ /* 0x000fce0000000f00 */
[----:B------:R-:W-:Y:S05]  /*1210*/  CALL.REL.NOINC `($__internal_1_$__cuda_sm20_rcp_rn_f32_slowpath) ;  /* 0x00000014004c7944 */ /* 0x000fea0003c00000 */
[----:B------:R-:W-:Y:S01]  /*1220*/  IMAD.MOV.U32 R8, RZ, RZ, R16 ;  /* 0x000000ffff087224 */ /* 0x000fe200078e0010 */
[----:B------:R-:W-:Y:S06]  /*1230*/  BRA `(.L_x_48) ;  /* 0x0000000000107947 */ /* 0x000fec0003800000 */
.L_x_47:
[----:B------:R-:W0:Y:S02]  /*1240*/  MUFU.RCP R8, R15 ;  /* 0x0000000f00087308 */ /* 0x000e240000001000 */
[----:B0-----:R-:W-:-:S04]  /*1250*/  FFMA R9, R15, R8, -1 ;  /* 0xbf8000000f097423 */ /* 0x001fc80000000008 */
[----:B------:R-:W-:-:S04]  /*1260*/  FADD.FTZ R9, -R9, -RZ ;  /* 0x800000ff09097221 */ /* 0x000fc80000010100 */
[----:B------:R-:W-:-:S07]  /*1270*/  FFMA R8, R8, R9, R8 ;  /* 0x0000000908087223 */ /* 0x000fce0000000008 */
.L_x_48:
[----:B------:R-:W-:Y:S05]  /*1280*/  BSYNC.RECONVERGENT B1 ;  /* 0x0000000000017941 */ /* 0x000fea0003800200 */
.L_x_46:
[----:B------:R-:W0:Y:S01]  /*1290*/  LDCU UR6, c[0x0][0x3c0] ;  /* 0x00007800ff0677ac */ /* 0x000e220008000800 */
[----:B------:R-:W1:Y:S01]  /*12a0*/  F2F.F64.F32 R8, R8 ;  /* 0x0000000800087310 */ /* 0x000e620000201800 */
[----:B------:R-:W-:Y:S02]  /*12b0*/  IMAD.MOV.U32 R22, RZ, RZ, 0x7fffffff ;  /* 0x7fffffffff167424 */ /* 0x000fe400078e00ff */
[----:B------:R-:W-:Y:S02]  /*12c0*/  IMAD.MOV.U32 R23, RZ, RZ, R7 ;  /* 0x000000ffff177224 */ /* 0x000fe400078e0007 */
[----:B------:R-:W-:Y:S02]  /*12d0*/  IMAD.MOV.U32 R26, RZ, RZ, 0x7fffffff ;  /* 0x7fffffffff1a7424 */ /* 0x000fe400078e00ff */
[----:B0-----:R-:W-:-:S04]  /*12e0*/  IMAD.WIDE.U32 R14, R6, UR6, RZ ;  /* 0x00000006060e7c25 */ /* 0x001fc8000f8e00ff */
[----:B-1----:R-:W-:-:S07]  /*12f0*/  IMAD R6, R6, UR10, R15 ;  /* 0x0000000a06067c24 */ /* 0x002fce000f8e020f */
.L_x_49:
[----:B------:R-:W0:Y:S01]  /*1300*/  LDC.64 R16, c[0x0][0x388] ;  /* 0x0000e200ff107b82 */ /* 0x000e220000000a00 */
[----:B------:R-:W1:Y:S01]  /*1310*/  LDCU.64 UR12, c[0x0][0x3a0] ;  /* 0x00007400ff0c77ac */ /* 0x000e620008000a00 */
[----:B------:R-:W-:Y:S02]  /*1320*/  SHF.R.S32.HI R25, RZ, 0x1f, R23 ;  /* 0x0000001fff197819 */ /* 0x000fe40000011417 */
[----:B------:R-:W-:Y:S01]  /*1330*/  IADD3 R20, P0, PT, R23, R14, RZ ;  /* 0x0000000e17147210 */ /* 0x000fe20007f1e0ff */
[----:B------:R-:W2:Y:S04]  /*1340*/  LDCU UR6, c[0x0][0x3c0] ;  /* 0x00007800ff0677ac */ /* 0x000ea80008000800 */
[----:B------:R-:W-:Y:S02]  /*1350*/  IMAD.X R21, R25, 0x1, R6, P0 ;  /* 0x0000000119157824 */ /* 0x000fe400000e0606 */
[----:B0-----:R-:W-:-:S05]  /*1360*/  IMAD.WIDE R16, R23, 0x4, R16 ;  /* 0x0000000417107825 */ /* 0x001fca00078e0210 */
[----:B------:R1:W3:Y:S02]  /*1370*/  LDG.E.CONSTANT R24, desc[UR8][R16.64] ;  /* 0x0000000810187981 */ /* 0x0002e4000c1e9900 */
[----:B-1----:R-:W-:-:S04]  /*1380*/  LEA R16, P0, R20, UR12, 0x2 ;  /* 0x0000000c14107c11 */ /* 0x002fc8000f8010ff */
[----:B------:R-:W-:Y:S01]  /*1390*/  LEA.HI.X R17, R20, UR13, R21, 0x2, P0 ;  /* 0x0000000d14117c11 */ /* 0x000fe200080f1415 */
[----:B------:R-:W-:-:S04]  /*13a0*/  DMUL R20, R18, R8 ;  /* 0x0000000812147228 */ /* 0x000fc80000000000 */
[----:B------:R0:W4:Y:S01]  /*13b0*/  LDG.E.CONSTANT R27, desc[UR8][R16.64] ;  /* 0x00000008101b7981 */ /* 0x000122000c1e9900 */
[----:B------:R-:W-:-:S05]  /*13c0*/  ISETP.NE.AND P1, PT, R23, R7, PT ;  /* 0x000000071700720c */ /* 0x000fca0003f25270 */
[----:B------:R-:W3:Y:S01]  /*13d0*/  F2F.F32.F64 R21, R20 ;  /* 0x0000001400157310 */ /* 0x000ee20000301000 */
[----:B0-----:R-:W0:Y:S02]  /*13e0*/  LDC.64 R16, c[0x0][0x380] ;  /* 0x0000e000ff107b82 */ /* 0x001e240000000a00 */
[----:B0-----:R-:W-:-:S05]  /*13f0*/  IMAD.WIDE R16, R23, 0x4, R16 ;  /* 0x0000000417107825 */ /* 0x001fca00078e0210 */
[----:B------:R-:W5:Y:S01]  /*1400*/  LDG.E.CONSTANT R28, desc[UR8][R16.64] ;  /* 0x00000008101c7981 */ /* 0x000f62000c1e9900 */
[----:B------:R-:W-:Y:S02]  /*1410*/  PLOP3.LUT P4, PT, PT, PT, PT, 0x8, 0x80 ;  /* 0x000000000080781c */ /* 0x000fe40003f8e170 */
[----:B----4-:R-:W-:-:S04]  /*1420*/  FSETP.GE.AND P0, PT, R27, 50, PT ;  /* 0x424800001b00780b */ /* 0x010fc80003f06000 */
[----:B------:R-:W-:Y:S01]  /*1430*/  FSETP.EQU.OR P0, PT, |R27|, +INF , !P0 ;  /* 0x7f8000001b00780b */ /* 0x000fe2000470a600 */
[----:B---3--:R-:W-:Y:S01]  /*1440*/  FFMA R27, -R4, R21, R24 ;  /* 0x00000015041b7223 */ /* 0x008fe20000000118 */
[----:B------:R-:W-:Y:S02]  /*1450*/  IMAD.MOV.U32 R24, RZ, RZ, R22 ;  /* 0x000000ffff187224 */ /* 0x000fe400078e0016 */
[----:B------:R-:W-:Y:S02]  /*1460*/  @P1 PLOP3.LUT P4, PT, P0, PT, PT, 0x80, 0x8 ;  /* 0x000000000008181c */ /* 0x000fe4000078f070 */
[----:B------:R-:W-:-:S04]  /*1470*/  @P1 FSETP.GEU.AND P2, PT, R27, R22, PT ;  /* 0x000000161b00120b */ /* 0x000fc80003f4e000 */
[----:B------:R-:W-:Y:S02]  /*1480*/  @P1 FSEL R20, R22, R27, !P2 ;  /* 0x0000001b16141208 */ /* 0x000fe40005000000 */
[----:B------:R-:W-:Y:S01]  /*1490*/  ISETP.GT.AND P2, PT, R23, R5, PT ;  /* 0x000000051700720c */ /* 0x000fe20003f44270 */
[----:B-----5:R-:W-:Y:S01]  /*14a0*/  FFMA R29, R4, R21, R28 ;  /* 0x00000015041d7223 */ /* 0x020fe2000000001c */
[----:B------:R-:W-:-:S04]  /*14b0*/  IMAD.MOV.U32 R28, RZ, RZ, R23 ;  /* 0x000000ffff1c7224 */ /* 0x000fc800078e0017 */
[----:B------:R-:W-:-:S04]  /*14c0*/  @P1 FSETP.GT.AND P3, PT, R29, R22, PT ;  /* 0x000000161d00120b */ /* 0x000fc80003f64000 */
[----:B------:R-:W-:-:S05]  /*14d0*/  @P4 FSEL R20, R22, R29, P3 ;  /* 0x0000001d16144208 */ /* 0x000fca0001800000 */
[----:B------:R-:W-:Y:S01]  /*14e0*/  @P1 IMAD.MOV.U32 R22, RZ, RZ, R20 ;  /* 0x000000ffff161224 */ /* 0x000fe200078e0014 */
[----:B------:R-:W-:Y:S02]  /*14f0*/  @!P1 FSEL R22, R29, R27, P0 ;  /* 0x0000001b1d169208 */ /* 0x000fe40000000000 */
[C---:B------:R-:W-:Y:S02]  /*1500*/  LEA R20, P3, R23.reuse, R10, 0x2 ;  /* 0x0000000a17147211 */ /* 0x040fe400078610ff */
[C---:B------:R-:W-:Y:S02]  /*1510*/  @P2 LEA R16, P0, R23.reuse, R12, 0x2 ;  /* 0x0000000c17102211 */ /* 0x040fe400078010ff */
[C-C-:B------:R-:W-:Y:S02]  /*1520*/  LEA.HI.X R21, R23.reuse, R11, R25.reuse, 0x2, P3 ;  /* 0x0000000b17157211 */ /* 0x140fe400018f1419 */
[C---:B------:R-:W-:Y:S01]  /*1530*/  @P2 LEA.HI.X R17, R23.reuse, R13, R25, 0x2, P0 ;  /* 0x0000000d17112211 */ /* 0x040fe200000f1419 */
[----:B------:R-:W-:-:S02]  /*1540*/  VIADD R23, R23, 0x1 ;  /* 0x0000000117177836 */ /* 0x000fc40000000000 */
[----:B------:R-:W-:Y:S03]  /*1550*/  STG.E desc[UR8][R20.64], R22 ;  /* 0x0000001614007986 */ /* 0x000fe6000c101908 */
[----:B--2---:R-:W-:Y:S01]  /*1560*/  ISETP.GE.AND P0, PT, R23, UR6, PT ;  /* 0x0000000617007c0c */ /* 0x004fe2000bf06270 */
[----:B------:R0:W-:-:S12]  /*1570*/  @P2 STG.E desc[UR8][R16.64], R26 ;  /* 0x0000001a10002986 */ /* 0x0001d8000c101908 */
[----:B0-----:R-:W0:Y:S01]  /*1580*/  @!P0 LDC.64 R16, c[0x0][0x398] ;  /* 0x0000e600ff108b82 */ /* 0x001e220000000a00 */
[----:B------:R-:W-:Y:S02]  /*1590*/  @!P0 IADD3 R27, P2, PT, -R3, R28, RZ ;  /* 0x0000001c031b8210 */ /* 0x000fe40007f5e1ff */
[----:B0-----:R-:W-:-:S04]  /*15a0*/  @!P0 LEA R20, P1, R28, R16, 0x2 ;  /* 0x000000101c148211 */ /* 0x001fc800078210ff */
[-C--:B------:R-:W-:Y:S02]  /*15b0*/  @!P0 LEA.HI.X R21, R28, R17.reuse, R25, 0x2, P1 ;  /* 0x000000111c158211 */ /* 0x080fe400008f1419 */
[----:B------:R-:W-:Y:S02]  /*15c0*/  @!P0 IADD3.X R28, PT, PT, R25, -0x1, RZ, P2, !PT ;  /* 0xffffffff191c8810 */ /* 0x000fe400017fe4ff */
[C---:B------:R-:W-:Y:S01]  /*15d0*/  @!P0 LEA R16, P1, R27.reuse, R16, 0x2 ;  /* 0x000000101b108211 */ /* 0x040fe200078210ff */
[----:B------:R-:W2:Y:S03]  /*15e0*/  @!P0 LDG.E.CONSTANT R20, desc[UR8][R20.64+0x4] ;  /* 0x0000040814148981 */ /* 0x000ea6000c1e9900 */
[----:B------:R-:W-:-:S05]  /*15f0*/  @!P0 LEA.HI.X R17, R27, R17, R28, 0x2, P1 ;  /* 0x000000111b118211 */ /* 0x000fca00008f141c */
[----:B------:R-:W3:Y:S01]  /*1600*/  @!P0 LDG.E.CONSTANT R25, desc[UR8][R16.64+0x4] ;  /* 0x0000040810198981 */ /* 0x000ee2000c1e9900 */
[----:B------:R-:W-:Y:S01]  /*1610*/  ISETP.NE.AND P1, PT, R23, UR6, PT ;  /* 0x0000000617007c0c */ /* 0x000fe2000bf25270 */
[----:B------:R-:W-:Y:S01]  /*1620*/  IMAD.MOV.U32 R26, RZ, RZ, R24 ;  /* 0x000000ffff1a7224 */ /* 0x000fe200078e0018 */
[----:B--2---:R-:W-:Y:S08]  /*1630*/  @!P0 F2F.F64.F32 R20, R20 ;  /* 0x0000001400148310 */ /* 0x004ff00000201800 */
[----:B---3--:R-:W0:Y:S02]  /*1640*/  @!P0 F2F.F64.F32 R16, R25 ;  /* 0x0000001900108310 */ /* 0x008e240000201800 */
[----:B0-----:R-:W-:-:S08]  /*1650*/  @!P0 DADD R16, R20, -R16 ;  /* 0x0000000014108229 */ /* 0x001fd00000000810 */
[----:B------:R-:W-:Y:S01]  /*1660*/  @!P0 DADD R18, R18, R16 ;  /* 0x0000000012128229 */ /* 0x000fe20000000010 */
[----:B------:R-:W-:Y:S10]  /*1670*/  @P1 BRA `(.L_x_49) ;  /* 0xfffffffc00201947 */ /* 0x000ff4000383ffff */
.L_x_36:
[----:B------:R-:W-:Y:S05]  /*1680*/  BSYNC.RECONVERGENT B0 ;  /* 0x0000000000007941 */ /* 0x000fea0003800200 */
.L_x_35:
[----:B------:R-:W2:Y:S01]  /*1690*/  LDCU UR6, c[0x0][0x3c8] ;  /* 0x00007900ff0677ac */ /* 0x000ea20008000800 */
[----:B------:R-:W-:-:S05]  /*16a0*/  IMAD.IADD R2, R0, 0x1, R2 ;  /* 0x0000000100027824 */ /* 0x000fca00078e0202 */
[----:B--2---:R-:W-:-:S13]  /*16b0*/  ISETP.GE.AND P0, PT, R2, UR6, PT ;  /* 0x0000000602007c0c */ /* 0x004fda000bf06270 */
[----:B------:R-:W-:Y:S05]  /*16c0*/  @!P0 BRA `(.L_x_50) ;  /* 0xffffffe800948947 */ /* 0x000fea000383ffff */
[----:B------:R-:W-:Y:S05]  /*16d0*/  EXIT ;  /* 0x000000000000794d */ /* 0x000fea0003800000 */
.L_x_29:
[----:B------:R-:W0:Y:S01]  /*16e0*/  LDC.64 R6, c[0x0][0x3b8] ;  /* 0x0000ee00ff067b82 */ /* 0x000e220000000a00 */
[----:B------:R-:W1:Y:S07]  /*16f0*/  LDCU UR5, c[0x0][0x3c8] ;  /* 0x00007900ff0577ac */ /* 0x000e6e0008000800 */
[----:B------:R-:W2:Y:S08]  /*1700*/  LDC R8, c[0x0][0x3c0] ;  /* 0x0000f000ff087b82 */ /* 0x000eb00000000800 */
[----:B------:R-:W3:Y:S01]  /*1710*/  LDC.64 R12, c[0x0][0x3b0] ;  /* 0x0000ec00ff0c7b82 */ /* 0x000ee20000000a00 */
[----:B0-----:R-:W-:-:S05]  /*1720*/  IMAD.WIDE R6, R2, 0x4, R6 ;  /* 0x0000000402067825 */ /* 0x001fca00078e0206 */
[----:B------:R-:W2:Y:S01]  /*1730*/  LDG.E.CONSTANT R3, desc[UR8][R6.64] ;  /* 0x0000000806037981 */ /* 0x000ea2000c1e9900 */
[--C-:B------:R-:W-:Y:S01]  /*1740*/  IMAD.MOV.U32 R4, RZ, RZ, R2.reuse ;  /* 0x000000ffff047224 */ /* 0x100fe200078e0002 */
[----:B------:R-:W-:Y:S01]  /*1750*/  BSSY.RECONVERGENT B0, `(.L_x_51) ;  /* 0x00000fd000007945 */ /* 0x000fe20003800200 */
[----:B------:R-:W-:-:S05]  /*1760*/  IMAD.IADD R2, R0, 0x1, R2 ;  /* 0x0000000100027824 */ /* 0x000fca00078e0202 */
[----:B-1----:R-:W-:Y:S02]  /*1770*/  ISETP.GE.AND P1, PT, R2, UR5, PT ;  /* 0x0000000502007c0c */ /* 0x002fe4000bf26270 */
[----:B--2---:R-:W-:-:S04]  /*1780*/  ISETP.GT.AND P0, PT, R3, R8, PT ;  /* 0x000000080300720c */ /* 0x004fc80003f04270 */
[----:B------:R-:W-:-:S13]  /*1790*/  ISETP.LT.OR P0, PT, R3, 0x1, P0 ;  /* 0x000000010300780c */ /* 0x000fda0000701670 */
[----:B---3--:R-:W-:Y:S05]  /*17a0*/  @P0 BRA `(.L_x_52) ;  /* 0x0000000c00dc0947 */ /* 0x008fea0003800000 */
[----:B------:R-:W0:Y:S02]  /*17b0*/  LDC R10, c[0x0][0x3c4] ;  /* 0x0000f100ff0a7b82 */ /* 0x000e240000000800 */
[----:B0-----:R-:W-:-:S05]  /*17c0*/  IMAD.IADD R5, R3, 0x1, R10 ;  /* 0x0000000103057824 */ /* 0x001fca00078e020a */
[----:B------:R-:W-:-:S13]  /*17d0*/  ISETP.GT.AND P0, PT, R5, R8, PT ;  /* 0x000000080500720c */ /* 0x000fda0003f04270 */
[----:B------:R-:W-:Y:S05]  /*17e0*/  @P0 BRA `(.L_x_52) ;  /* 0x0000000c00cc0947 */ /* 0x000fea0003800000 */
[----:B------:R-:W0:Y:S01]  /*17f0*/  LDC.64 R6, c[0x0][0x3a8] ;  /* 0x0000ea00ff067b82 */ /* 0x000e220000000a00 */
[----:B------:R-:W1:Y:S01]  /*1800*/  LDCU UR5, c[0x0][0x3cc] ;  /* 0x00007980ff0577ac */ /* 0x000e620008000800 */
[----:B0-----:R-:W-:-:S06]  /*1810*/  IMAD.WIDE R6, R4, 0x4, R6 ;  /* 0x0000000404067825 */ /* 0x001fcc00078e0206 */
[----:B------:R-:W1:Y:S02]  /*1820*/  LDG.E.CONSTANT R6, desc[UR8][R6.64] ;  /* 0x0000000806067981 */ /* 0x000e64000c1e9900 */
[----:B-1----:R-:W-:-:S04]  /*1830*/  ISETP.GE.AND P0, PT, R6, UR5, PT ;  /* 0x0000000506007c0c */ /* 0x002fc8000bf06270 */
[----:B------:R-:W-:-:S13]  /*1840*/  ISETP.LT.OR P0, PT, R6, RZ, P0 ;  /* 0x000000ff0600720c */ /* 0x000fda0000701670 */
[----:B------:R-:W-:Y:S05]  /*1850*/  @P0 BRA `(.L_x_52) ;  /* 0x0000000c00b00947 */ /* 0x000fea0003800000 */
[----:B------:R-:W-:-:S05]  /*1860*/  IMAD.WIDE R12, R4, 0x4, R12 ;  /* 0x00000004040c7825 */ /* 0x000fca00078e020c */
[----:B------:R0:W5:Y:S01]  /*1870*/  LDG.E.CONSTANT R7, desc[UR8][R12.64] ;  /* 0x000000080c077981 */ /* 0x000162000c1e9900 */
[----:B------:R-:W-:Y:S01]  /*1880*/  VIMNMX R9, PT, PT, R5, UR4, !PT ;  /* 0x0000000405097c48 */ /* 0x000fe2000ffe0100 */
[----:B------:R-:W1:Y:S01]  /*1890*/  LDC R11, c[0x0][0x3c4] ;  /* 0x0000f100ff0b7b82 */ /* 0x000e620000000800 */
[----:B------:R-:W-:Y:S01]  /*18a0*/  BSSY.RECONVERGENT B1, `(.L_x_53) ;  /* 0x0000043000017945 */ /* 0x000fe20003800200 */
[----:B------:R-:W-:Y:S02]  /*18b0*/  CS2R R28, SRZ ;  /* 0x00000000001c7805 */ /* 0x000fe4000001ff00 */
[----:B------:R-:W-:Y:S02]  /*18c0*/  IMAD.IADD R8, R9, 0x1, -R10 ;  /* 0x0000000109087824 */ /* 0x000fe400078e0a0a */
[----:B------:R-:W-:-:S03]  /*18d0*/  IMAD.IADD R10, R10, 0x1, -R9 ;  /* 0x000000010a0a7824 */ /* 0x000fc600078e0a09 */
[----:B------:R-:W-:Y:S02]  /*18e0*/  LOP3.LUT R9, R8, 0xf, RZ, 0xc0, !PT ;  /* 0x0000000f08097812 */ /* 0x000fe400078ec0ff */
[----:B------:R-:W-:Y:S02]  /*18f0*/  ISETP.GT.U32.AND P0, PT, R10, -0x10, PT ;  /* 0xfffffff00a00780c */ /* 0x000fe40003f04070 */
[----:B------:R-:W-:Y:S01]  /*1900*/  ISETP.NE.AND P2, PT, R9, RZ, PT ;  /* 0x000000ff0900720c */ /* 0x000fe20003f45270 */
[----:B-1----:R-:W-:-:S10]  /*1910*/  IMAD.MOV.U32 R10, RZ, RZ, R11 ;  /* 0x000000ffff0a7224 */ /* 0x002fd400078e000b */
[----:B0-----:R-:W-:Y:S05]  /*1920*/  @P0 BRA `(.L_x_54) ;  /* 0x0000000000e80947 */ /* 0x001fea0003800000 */
[----:B------:R-:W-:Y:S01]  /*1930*/  IMAD.MOV.U32 R10, RZ, RZ, R11 ;  /* 0x000000ffff0a7224 */ /* 0x000fe200078e000b */
[----:B------:R-:W-:Y:S01]  /*1940*/  LOP3.LUT R18, R8, 0xfffffff0, RZ, 0xc0, !PT ;  /* 0xfffffff008127812 */ /* 0x000fe200078ec0ff */
[----:B------:R-:W-:Y:S01]  /*1950*/  IMAD.MOV.U32 R19, RZ, RZ, RZ ;  /* 0x000000ffff137224 */ /* 0x000fe200078e00ff */
[----:B------:R-:W-:-:S07]  /*1960*/  CS2R R28, SRZ ;  /* 0x00000000001c7805 */ /* 0x000fce000001ff00 */
.L_x_55:
[----:B------:R-:W0:Y:S02]  /*1970*/  LDC.64 R12, c[0x0][0x398] ;  /* 0x0000e600ff0c7b82 */ /* 0x000e240000000a00 */
[----:B0-----:R-:W-:-:S05]  /*1980*/  IMAD.WIDE R12, R10, 0x4, R12 ;  /* 0x000000040a0c7825 */ /* 0x001fca00078e020c */
[----:B------:R-:W2:Y:S04]  /*1990*/  LDG.E.CONSTANT R23, desc[UR8][R12.64] ;  /* 0x000000080c177981 */ /* 0x000ea8000c1e9900 */
[----:B------:R-:W3:Y:S04]  /*19a0*/  LDG.E.CONSTANT R11, desc[UR8][R12.64+0x4] ;  /* 0x000004080c0b7981 */ /* 0x000ee8000c1e9900 */
[----:B------:R-:W4:Y:S04]  /*19b0*/  LDG.E.CONSTANT R27, desc[UR8][R12.64+0x8] ;  /* 0x000008080c1b7981 */ /* 0x000f28000c1e9900 */
[----:B------:R-:W4:Y:S04]  /*19c0*/  LDG.E.CONSTANT R22, desc[UR8][R12.64+0xc] ;  /* 0x00000c080c167981 */ /* 0x000f28000c1e9900 */
[----:B------:R-:W4:Y:S04]  /*19d0*/  LDG.E.CONSTANT R21, desc[UR8][R12.64+0x10] ;  /* 0x000010080c157981 */ /* 0x000f28000c1e9900 */
[----:B------:R-:W4:Y:S04]  /*19e0*/  LDG.E.CONSTANT R20, desc[UR8][R12.64+0x14] ;  /* 0x000014080c147981 */ /* 0x000f28000c1e9900 */
[----:B------:R-:W4:Y:S04]  /*19f0*/  LDG.E.CONSTANT R26, desc[UR8][R12.64+0x18] ;  /* 0x000018080c1a7981 */ /* 0x000f28000c1e9900 */
[----:B------:R-:W4:Y:S04]  /*1a00*/  LDG.E.CONSTANT R25, desc[UR8][R12.64+0x1c] ;  /* 0x00001c080c197981 */ /* 0x000f28000c1e9900 */
[----:B------:R-:W4:Y:S01]  /*1a10*/  LDG.E.CONSTANT R24, desc[UR8][R12.64+0x24] ;  /* 0x000024080c187981 */ /* 0x000f22000c1e9900 */
[----:B--2---:R0:W1:Y:S08]  /*1a20*/  F2F.F64.F32 R16, R23 ;  /* 0x0000001700107310 */ /* 0x0040700000201800 */
[----:B---3--:R2:W3:Y:S01]  /*1a30*/  F2F.F64.F32 R14, R11 ;  /* 0x0000000b000e7310 */ /* 0x0084e20000201800 */
[----:B0-----:R-:W3:Y:S01]  /*1a40*/  LDG.E.CONSTANT R23, desc[UR8][R12.64+0x28] ;  /* 0x000028080c177981 */ /* 0x001ee2000c1e9900 */
[----:B-1----:R-:W-:-:S03]  /*1a50*/  DADD R16, R16, R28 ;  /* 0x0000000010107229 */ /* 0x002fc6000000001c */
[----:B--2---:R-:W2:Y:S03]  /*1a60*/  LDG.E.CONSTANT R11, desc[UR8][R12.64+0x20] ;  /* 0x000020080c0b7981 */ /* 0x004ea6000c1e9900 */
[----:B----4-:R-:W0:Y:S02]  /*1a70*/  F2F.F64.F32 R28, R27 ;  /* 0x0000001b001c7310 */ /* 0x010e240000201800 */
[----:B---3--:R-:W-:-:S06]  /*1a80*/  DADD R14, R16, R14 ;  /* 0x00000000100e7229 */ /* 0x008fcc000000000e */
[----:B------:R1:W3:Y:S02]  /*1a90*/  F2F.F64.F32 R16, R22 ;  /* 0x0000001600107310 */ /* 0x0002e40000201800 */
[----:B0-----:R-:W-:Y:S01]  /*1aa0*/  DADD R28, R14, R28 ;  /* 0x000000000e1c7229 */ /* 0x001fe2000000001c */
[----:B-1----:R-:W4:Y:S05]  /*1ab0*/  LDG.E.CONSTANT R22, desc[UR8][R12.64+0x2c] ;  /* 0x00002c080c167981 */ /* 0x002f2a000c1e9900 */
[----:B------:R0:W1:Y:S02]  /*1ac0*/  F2F.F64.F32 R14, R21 ;  /* 0x00000015000e7310 */ /* 0x0000640000201800 */
[----:B---3--:R-:W-:Y:S01]  /*1ad0*/  DADD R16, R28, R16 ;  /* 0x000000001c107229 */ /* 0x008fe20000000010 */
[----:B0-----:R-:W3:Y:S07]  /*1ae0*/  LDG.E.CONSTANT R21, desc[UR8][R12.64+0x30] ;  /* 0x000030080c157981 */ /* 0x001eee000c1e9900 */
[----:B-1----:R-:W-:-:S02]  /*1af0*/  DADD R14, R16, R14 ;  /* 0x00000000100e7229 */ /* 0x002fc4000000000e */
[----:B------:R0:W1:Y:S02]  /*1b00*/  F2F.F64.F32 R16, R20 ;  /* 0x0000001400107310 */ /* 0x0000640000201800 */
[----:B0-----:R-:W3:Y:S04]  /*1b10*/  LDG.E.CONSTANT R20, desc[UR8][R12.64+0x34] ;  /* 0x000034080c147981 */ /* 0x001ee8000c1e9900 */
[----:B-1----:R-:W-:Y:S01]  /*1b20*/  DADD R14, R14, R16 ;  /* 0x000000000e0e7229 */ /* 0x002fe20000000010 */
[----:B------:R-:W3:Y:S04]  /*1b30*/  LDG.E.CONSTANT R16, desc[UR8][R12.64+0x38] ;  /* 0x000038080c107981 */ /* 0x000ee8000c1e9900 */
[----:B------:R0:W3:Y:S02]  /*1b40*/  LDG.E.CONSTANT R17, desc[UR8][R12.64+0x3c] ;  /* 0x00003c080c117981 */ /* 0x0000e4000c1e9900 */
[----:B0-----:R-:W0:Y:S02]  /*1b50*/  F2F.F64.F32 R12, R26 ;  /* 0x0000001a000c7310 */ /* 0x001e240000201800 */
[----:B0-----:R-:W-:-:S06]  /*1b60*/  DADD R12, R14, R12 ;  /* 0x000000000e0c7229 */ /* 0x001fcc000000000c */
[----:B------:R-:W0:Y:S08]  /*1b70*/  F2F.F64.F32 R14, R25 ;  /* 0x00000019000e7310 */ /* 0x000e300000201800 */
[----:B------:R-:W-:Y:S01]  /*1b80*/  F2F.F64.F32 R24, R24 ;  /* 0x0000001800187310 */ /* 0x000fe20000201800 */
[----:B0-----:R-:W-:Y:S01]  /*1b90*/  DADD R12, R12, R14 ;  /* 0x000000000c0c7229 */ /* 0x001fe2000000000e */
[----:B------:R-:W-:-:S05]  /*1ba0*/  VIADD R19, R19, 0x10 ;  /* 0x0000001013137836 */ /* 0x000fca0000000000 */
[----:B------:R-:W-:Y:S01]  /*1bb0*/  ISETP.NE.AND P0, PT, R19, R18, PT ;  /* 0x000000121300720c */ /* 0x000fe20003f05270 */
[----:B------:R-:W-:Y:S01]  /*1bc0*/  VIADD R10, R10, 0x10 ;  /* 0x000000100a0a7836 */ /* 0x000fe20000000000 */
[----:B--2---:R-:W0:Y:S08]  /*1bd0*/  F2F.F64.F32 R26, R11 ;  /* 0x0000000b001a7310 */ /* 0x004e300000201800 */
[----:B------:R-:W1:Y:S01]  /*1be0*/  F2F.F64.F32 R14, R23 ;  /* 0x00000017000e7310 */ /* 0x000e620000201800 */
[----:B0-----:R-:W-:-:S07]  /*1bf0*/  DADD R12, R12, R26 ;  /* 0x000000000c0c7229 */ /* 0x001fce000000001a */
[----:B----4-:R-:W0:Y:S01]  /*1c00*/  F2F.F64.F32 R22, R22 ;  /* 0x0000001600167310 */ /* 0x010e220000201800 */
[----:B------:R-:W-:-:S08]  /*1c10*/  DADD R12, R12, R24 ;  /* 0x000000000c0c7229 */ /* 0x000fd00000000018 */
[----:B-1----:R-:W-:Y:S01]  /*1c20*/  DADD R12, R12, R14 ;  /* 0x000000000c0c7229 */ /* 0x002fe2000000000e */
[----:B---3--:R-:W1:Y:S07]  /*1c30*/  F2F.F64.F32 R14, R21 ;  /* 0x00000015000e7310 */ /* 0x008e6e0000201800 */
[----:B0-----:R-:W-:Y:S01]  /*1c40*/  DADD R12, R12, R22 ;  /* 0x000000000c0c7229 */ /* 0x001fe20000000016 */
[----:B------:R-:W0:Y:S07]  /*1c50*/  F2F.F64.F32 R20, R20 ;  /* 0x0000001400147310 */ /* 0x000e2e0000201800 */
[----:B-1----:R-:W-:Y:S01]  /*1c60*/  DADD R12, R12, R14 ;  /* 0x000000000c0c7229 */ /* 0x002fe2000000000e */
[----:B------:R-:W1:Y:S07]  /*1c70*/  F2F.F64.F32 R14, R16 ;  /* 0x00000010000e7310 */ /* 0x000e6e0000201800 */
[----:B0-----:R-:W-:Y:S01]  /*1c80*/  DADD R12, R12, R20 ;  /* 0x000000000c0c7229 */ /* 0x001fe20000000014 */
[----:B------:R-:W0:Y:S07]  /*1c90*/  F2F.F64.F32 R28, R17 ;  /* 0x00000011001c7310 */ /* 0x000e2e0000201800 */
[----:B-1----:R-:W-:-:S08]  /*1ca0*/  DADD R12, R12, R14 ;  /* 0x000000000c0c7229 */ /* 0x002fd0000000000e */
[----:B0-----:R-:W-:Y:S01]  /*1cb0*/  DADD R28, R12, R28 ;  /* 0x000000000c1c7229 */ /* 0x001fe2000000001c */
[----:B------:R-:W-:Y:S10]  /*1cc0*/  @P0 BRA `(.L_x_55) ;  /* 0xfffffffc00280947 */ /* 0x000ff4000383ffff */
.L_x_54:
[----:B------:R-:W-:Y:S05]  /*1cd0*/  BSYNC.RECONVERGENT B1 ;  /* 0x0000000000017941 */ /* 0x000fea0003800200 */
.L_x_53:
[----:B------:R-:W-:Y:S01]  /*1ce0*/  BSSY.RECONVERGENT B1, `(.L_x_56) ;  /* 0x0000049000017945 */ /* 0x000fe20003800200 */
[----:B------:R-:W-:-:S03]  /*1cf0*/  SHF.R.S32.HI R11, RZ, 0x1f, R4 ;  /* 0x0000001fff0b7819 */ /* 0x000fc60000011404 */
        /* <DEDUP_REMOVED lines=20> */
[----:B----4-:R-:W-:Y:S01]  /*1e40*/  F2F.F64.F32 R18, R18 ;  /* 0x0000001200127310 */ /* 0x010fe20000201800 */
[----:B-1----:R-:W-:-:S07]  /*1e50*/  DADD R14, R28, R14 ;  /* 0x000000001c0e7229 */ /* 0x002fce000000000e */
[----:B------:R-:W0:Y:S08]  /*1e60*/  F2F.F64.F32 R16, R26 ;  /* 0x0000001a00107310 */ /* 0x000e300000201800 */
        /* <DEDUP_REMOVED lines=10> */
.L_x_59:
[----:B------:R-:W-:Y:S05]  /*1f10*/  BSYNC.RECONVERGENT B2 ;  /* 0x0000000000027941 */ /* 0x000fea0003800200 */
.L_x_58:
        /* <DEDUP_REMOVED lines=11> */
[----:B------:R-:W4:Y:S01]  /*1fd0*/  LDG.E.CONSTANT R20, desc[UR8][R16.64+0xc] ;  /* 0x00000c0810147981 */ /* 0x000f22000c1e9900 */
[----:B------:R-:W-:Y:S01]  /*1fe0*/  VIADD R10, R10, 0x4 ;  /* 0x000000040a0a7836 */ /* 0x000fe20000000000 */
[----:B--2---:R-:W0:Y:S08]  /*1ff0*/  F2F.F64.F32 R14, R12 ;  /* 0x0000000c000e7310 */ /* 0x004e300000201800 */
[----:B---3--:R-:W1:Y:S01]  /*2000*/  F2F.F64.F32 R8, R18 ;  /* 0x0000001200087310 */ /* 0x008e620000201800 */
[----:B0-----:R-:W-:-:S07]  /*2010*/  DADD R28, R28, R14 ;  /* 0x000000001c1c7229 */ /* 0x001fce000000000e */
[----:B----4-:R-:W0:Y:S01]  /*2020*/  F2F.F64.F32 R14, R19 ;  /* 0x00000013000e7310 */ /* 0x010e220000201800 */
[----:B-1----:R-:W-:-:S07]  /*2030*/  DADD R8, R28, R8 ;  /* 0x000000001c087229 */ /* 0x002fce0000000008 */
[----:B------:R-:W1:Y:S01]  /*2040*/  F2F.F64.F32 R28, R20 ;  /* 0x00000014001c7310 */ /* 0x000e620000201800 */
[----:B0-----:R-:W-:-:S08]  /*2050*/  DADD R8, R8, R14 ;  /* 0x0000000008087229 */ /* 0x001fd0000000000e */
[----:B-1----:R-:W-:-:S11]  /*2060*/  DADD R28, R8, R28 ;  /* 0x00000000081c7229 */ /* 0x002fd6000000001c */
.L_x_61:
[----:B------:R-:W-:Y:S05]  /*2070*/  BSYNC.RECONVERGENT B2 ;  /* 0x0000000000027941 */ /* 0x000fea0003800200 */
.L_x_60:
        /* <DEDUP_REMOVED lines=15> */
.L_x_57:
[----:B------:R-:W-:Y:S05]  /*2170*/  BSYNC.RECONVERGENT B1 ;  /* 0x0000000000017941 */ /* 0x000fea0003800200 */
.L_x_56:
        /* <DEDUP_REMOVED lines=9> */
[----:B-----5:R-:W-:Y:S05]  /*2210*/  CALL.REL.NOINC `($__internal_1_$__cuda_sm20_rcp_rn_f32_slowpath) ;  /* 0x00000004004c7944 */ /* 0x020fea0003c00000 */
[----:B------:R-:W-:Y:S01]  /*2220*/  IMAD.MOV.U32 R10, RZ, RZ, R16 ;  /* 0x000000ffff0a7224 */ /* 0x000fe200078e0010 */
[----:B------:R-:W-:Y:S06]  /*2230*/  BRA `(.L_x_64) ;  /* 0x0000000000107947 */ /* 0x000fec0003800000 */
.L_x_63:
[----:B------:R-:W0:Y:S02]  /*2240*/  MUFU.RCP R10, R13 ;  /* 0x0000000d000a7308 */ /* 0x000e240000001000 */
[----:B0-----:R-:W-:-:S04]  /*2250*/  FFMA R9, R13, R10, -1 ;  /* 0xbf8000000d097423 */ /* 0x001fc8000000000a */
[----:B------:R-:W-:-:S04]  /*2260*/  FADD.FTZ R9, -R9, -RZ ;  /* 0x800000ff09097221 */ /* 0x000fc80000010100 */
[----:B------:R-:W-:-:S07]  /*2270*/  FFMA R10, R10, R9, R10 ;  /* 0x000000090a0a7223 */ /* 0x000fce000000000a */
.L_x_64:
[----:B------:R-:W-:Y:S05]  /*2280*/  BSYNC.RECONVERGENT B1 ;  /* 0x0000000000017941 */ /* 0x000fea0003800200 */
.L_x_62:
[----:B------:R-:W0:Y:S01]  /*2290*/  LDCU UR5, c[0x0][0x3c0] ;  /* 0x00007800ff0577ac */ /* 0x000e220008000800 */
[----:B------:R-:W-:Y:S02]  /*22a0*/  IMAD.MOV.U32 R18, RZ, RZ, 0x7fffffff ;  /* 0x7fffffffff127424 */ /* 0x000fe400078e00ff */
[----:B0-----:R-:W-:Y:S02]  /*22b0*/  IMAD R9, R11, UR5, RZ ;  /* 0x000000050b097c24 */ /* 0x001fe4000f8e02ff */
[----:B------:R-:W0:Y:S01]  /*22c0*/  F2F.F64.F32 R10, R10 ;  /* 0x0000000a000a7310 */ /* 0x000e220000201800 */
[----:B------:R-:W-:-:S04]  /*22d0*/  IMAD.WIDE.U32 R14, R6, UR5, RZ ;  /* 0x00000005060e7c25 */ /* 0x000fc8000f8e00ff */
[----:B------:R-:W-:-:S04]  /*22e0*/  IMAD.WIDE.U32 R12, R4, UR5, RZ ;  /* 0x00000005040c7c25 */ /* 0x000fc8000f8e00ff */
[----:B------:R-:W-:Y:S02]  /*22f0*/  IMAD R17, R4, UR10, R9 ;  /* 0x0000000a04117c24 */ /* 0x000fe4000f8e0209 */
[----:B------:R-:W-:Y:S02]  /*2300*/  IMAD R20, R6, UR10, R15 ;  /* 0x0000000a06147c24 */ /* 0x000fe4000f8e020f */
[----:B------:R-:W-:Y:S02]  /*2310*/  IMAD.MOV.U32 R9, RZ, RZ, 0x7fffffff ;  /* 0x7fffffffff097424 */ /* 0x000fe400078e00ff */
[----:B------:R-:W-:Y:S02]  /*2320*/  IMAD.MOV.U32 R4, RZ, RZ, R8 ;  /* 0x000000ffff047224 */ /* 0x000fe400078e0008 */
[----:B0-----:R-:W-:-:S07]  /*2330*/  IMAD.IADD R6, R13, 0x1, R17 ;  /* 0x000000010d067824 */ /* 0x001fce00078e0211 */
.L_x_65:
[----:B------:R-:W0:Y:S01]  /*2340*/  LDCU.64 UR6, c[0x0][0x3a0] ;  /* 0x00007400ff0677ac */ /* 0x000e220008000a00 */
[----:B------:R-:W-:Y:S01]  /*2350*/  SHF.R.S32.HI R22, RZ, 0x1f, R4 ;  /* 0x0000001fff167819 */ /* 0x000fe20000011404 */
[----:B------:R-:W1:Y:S01]  /*2360*/  LDC.64 R24, c[0x0][0x388] ;  /* 0x0000e200ff187b82 */ /* 0x000e620000000a00 */
[C---:B------:R-:W-:Y:S02]  /*2370*/  IADD3 R16, P0, PT, R4.reuse, R14, RZ ;  /* 0x0000000e04107210 */ /* 0x040fe40007f1e0ff */
[----:B------:R-:W-:Y:S01]  /*2380*/  ISETP.NE.AND P2, PT, R4, R8, PT ;  /* 0x000000080400720c */ /* 0x000fe20003f45270 */
[----:B------:R-:W-:Y:S01]  /*2390*/  IMAD.MOV.U32 R21, RZ, RZ, R9 ;  /* 0x000000ffff157224 */ /* 0x000fe200078e0009 */
[----:B------:R-:W-:Y:S01]  /*23a0*/  PLOP3.LUT P4, PT, PT, PT, PT, 0x8, 0x80 ;  /* 0x000000000080781c */ /* 0x000fe20003f8e170 */
[----:B------:R-:W-:Y:S01]  /*23b0*/  IMAD.X R17, R22, 0x1, R20, P0 ;  /* 0x0000000116117824 */ /* 0x000fe200000e0614 */
[----:B------:R-:W2:Y:S01]  /*23c0*/  LDCU UR5, c[0x0][0x3c0] ;  /* 0x00007800ff0577ac */ /* 0x000ea20008000800 */
[----:B0-----:R-:W-:-:S04]  /*23d0*/  LEA R26, P0, R16, UR6, 0x2 ;  /* 0x00000006101a7c11 */ /* 0x001fc8000f8010ff */
[----:B------:R-:W-:Y:S01]  /*23e0*/  LEA.HI.X R27, R16, UR7, R17, 0x2, P0 ;  /* 0x00000007101b7c11 */ /* 0x000fe200080f1411 */
[----:B------:R-:W0:Y:S01]  /*23f0*/  LDCU.64 UR6, c[0x0][0x3d0] ;  /* 0x00007a00ff0677ac */ /* 0x000e220008000a00 */
[----:B------:R-:W3:Y:S01]  /*2400*/  LDC.64 R16, c[0x0][0x380] ;  /* 0x0000e000ff107b82 */ /* 0x000ee20000000a00 */
[C---:B-1----:R-:W-:Y:S02]  /*2410*/  IMAD.WIDE R24, R4.reuse, 0x4, R24 ;  /* 0x0000000404187825 */ /* 0x042fe400078e0218 */
[----:B------:R-:W4:Y:S04]  /*2420*/  LDG.E.CONSTANT R26, desc[UR8][R26.64] ;  /* 0x000000081a1a7981 */ /* 0x000f28000c1e9900 */
[----:B------:R-:W2:Y:S01]  /*2430*/  LDG.E.CONSTANT R24, desc[UR8][R24.64] ;  /* 0x0000000818187981 */ /* 0x000ea2000c1e9900 */
[----:B---3--:R-:W-:-:S05]  /*2440*/  IMAD.WIDE R16, R4, 0x4, R16 ;  /* 0x0000000404107825 */ /* 0x008fca00078e0210 */
[----:B------:R1:W3:Y:S02]  /*2450*/  LDG.E.CONSTANT R23, desc[UR8][R16.64] ;  /* 0x0000000810177981 */ /* 0x0002e4000c1e9900 */
[----:B-1----:R-:W-:-:S06]  /*2460*/  DMUL R16, R28, R10 ;  /* 0x0000000a1c107228 */ /* 0x002fcc0000000000 */
[----:B------:R-:W2:Y:S01]  /*2470*/  F2F.F32.F64 R19, R16 ;  /* 0x0000001000137310 */ /* 0x000ea20000301000 */
[----:B----4-:R-:W-:-:S04]  /*2480*/  FSETP.GE.AND P0, PT, R26, 50, PT ;  /* 0x424800001a00780b */ /* 0x010fc80003f06000 */
[----:B------:R-:W-:Y:S01]  /*2490*/  FSETP.EQU.OR P0, PT, |R26|, +INF , !P0 ;  /* 0x7f8000001a00780b */ /* 0x000fe2000470a600 */
[----:B--2--5:R-:W-:-:S03]  /*24a0*/  FFMA R27, -R7, R19, R24 ;  /* 0x00000013071b7223 */ /* 0x024fc60000000118 */
[----:B------:R-:W-:Y:S02]  /*24b0*/  @P2 PLOP3.LUT P4, PT, P0, PT, PT, 0x80, 0x8 ;  /* 0x000000000008281c */ /* 0x000fe4000078f070 */
[----:B------:R-:W-:Y:S01]  /*24c0*/  @P2 FSETP.GEU.AND P5, PT, R27, R21, PT ;  /* 0x000000151b00220b */ /* 0x000fe20003fae000 */
[----:B---3--:R-:W-:-:S03]  /*24d0*/  FFMA R24, R7, R19, R23 ;  /* 0x0000001307187223 */ /* 0x008fc60000000017 */
[C---:B------:R-:W-:Y:S02]  /*24e0*/  @P2 FSEL R19, R21.reuse, R27, !P5 ;  /* 0x0000001b15132208 */ /* 0x040fe40006800000 */
[----:B------:R-:W-:Y:S02]  /*24f0*/  IADD3 R26, P5, PT, R4, R12, RZ ;  /* 0x0000000c041a7210 */ /* 0x000fe40007fbe0ff */
[C---:B------:R-:W-:Y:S02]  /*2500*/  @P2 FSETP.GT.AND P3, PT, R24.reuse, R21, PT ;  /* 0x000000151800220b */ /* 0x040fe40003f64000 */
[----:B------:R-:W-:Y:S01]  /*2510*/  @!P2 FSEL R9, R24, R27, P0 ;  /* 0x0000001b1809a208 */ /* 0x000fe20000000000 */
[----:B------:R-:W-:Y:S01]  /*2520*/  IMAD.X R17, R22, 0x1, R6, P5 ;  /* 0x0000000116117824 */ /* 0x000fe200028e0606 */
[----:B------:R-:W-:Y:S01]  /*2530*/  @P4 FSEL R19, R21, R24, P3 ;  /* 0x0000001815134208 */ /* 0x000fe20001800000 */
[----:B------:R-:W-:Y:S01]  /*2540*/  IMAD.SHL.U32 R25, R26, 0x4, RZ ;  /* 0x000000041a197824 */ /* 0x000fe200078e00ff */
[----:B------:R-:W-:-:S02]  /*2550*/  ISETP.GT.AND P3, PT, R4, R5, PT ;  /* 0x000000050400720c */ /* 0x000fc40003f64270 */
[----:B------:R-:W-:Y:S01]  /*2560*/  SHF.L.U64.HI R26, R26, 0x2, R17 ;  /* 0x000000021a1a7819 */ /* 0x000fe20000010211 */
[----:B------:R-:W-:Y:S01]  /*2570*/  @P2 IMAD.MOV.U32 R9, RZ, RZ, R19 ;  /* 0x000000ffff092224 */ /* 0x000fe200078e0013 */
[----:B0-----:R-:W-:Y:S01]  /*2580*/  IADD3 R16, P0, PT, R25, UR6, RZ ;  /* 0x0000000619107c10 */ /* 0x001fe2000ff1e0ff */
[----:B------:R-:W-:Y:S02]  /*2590*/  IMAD.MOV.U32 R19, RZ, RZ, R4 ;  /* 0x000000ffff137224 */ /* 0x000fe400078e0004 */
[----:B------:R-:W-:Y:S01]  /*25a0*/  VIADD R4, R4, 0x1 ;  /* 0x0000000104047836 */ /* 0x000fe20000000000 */
[----:B------:R-:W-:-:S04]  /*25b0*/  IADD3.X R17, PT, PT, R26, UR7, RZ, P0, !PT ;  /* 0x000000071a117c10 */ /* 0x000fc800087fe4ff */
[----:B------:R-:W-:Y:S01]  /*25c0*/  ISETP.GE.AND P0, PT, R4, UR5, PT ;  /* 0x0000000504007c0c */ /* 0x000fe2000bf06270 */
[----:B------:R0:W-:Y:S02]  /*25d0*/  STG.E desc[UR8][R16.64], R9 ;  /* 0x0000000910007986 */ /* 0x0001e4000c101908 */
[----:B0-----:R-:W0:Y:S02]  /*25e0*/  @P3 LDC.64 R16, c[0x0][0x3d8] ;  /* 0x0000f600ff103b82 */ /* 0x001e240000000a00 */
[----:B0-----:R-:W-:-:S05]  /*25f0*/  @P3 IADD3 R24, P2, PT, R25, R16, RZ ;  /* 0x0000001019183210 */ /* 0x001fca0007f5e0ff */
[----:B------:R-:W-:-:S03]  /*2600*/  @P3 IMAD.X R25, R26, 0x1, R17, P2 ;  /* 0x000000011a193824 */ /* 0x000fc600010e0611 */
[----:B------:R-:W0:Y:S02]  /*2610*/  @!P0 LDC.64 R16, c[0x0][0x398] ;  /* 0x0000e600ff108b82 */ /* 0x000e240000000a00 */
[----:B------:R0:W-:Y:S01]  /*2620*/  @P3 STG.E desc[UR8][R24.64], R18 ;  /* 0x0000001218003986 */ /* 0x0001e2000c101908 */
[----:B------:R-:W-:-:S04]  /*2630*/  @!P0 IADD3 R23, P3, PT, -R3, R19, RZ ;  /* 0x0000001303178210 */ /* 0x000fc80007f7e1ff */
[----:B------:R-:W-:Y:S02]  /*2640*/  @!P0 IADD3.X R26, PT, PT, R22, -0x1, RZ, P3, !PT ;  /* 0xffffffff161a8810 */ /* 0x000fe40001ffe4ff */
[-C--:B0-----:R-:W-:Y:S02]  /*2650*/  @!P0 LEA R18, P2, R19, R16.reuse, 0x2 ;  /* 0x0000001013128211 */ /* 0x081fe400078410ff */
[----:B------:R-:W-:Y:S02]  /*2660*/  @!P0 LEA R16, P4, R23, R16, 0x2 ;  /* 0x0000001017108211 */ /* 0x000fe400078810ff */
[-C--:B------:R-:W-:Y:S02]  /*2670*/  @!P0 LEA.HI.X R19, R19, R17.reuse, R22, 0x2, P2 ;  /* 0x0000001113138211 */ /* 0x080fe400010f1416 */
[----:B------:R-:W-:-:S04]  /*2680*/  @!P0 LEA.HI.X R17, R23, R17, R26, 0x2, P4 ;  /* 0x0000001117118211 */ /* 0x000fc800020f141a */
[----:B------:R-:W2:Y:S04]  /*2690*/  @!P0 LDG.E.CONSTANT R19, desc[UR8][R18.64+0x4] ;  /* 0x0000040812138981 */ /* 0x000ea8000c1e9900 */
[----:B------:R-:W3:Y:S01]  /*26a0*/  @!P0 LDG.E.CONSTANT R22, desc[UR8][R16.64+0x4] ;  /* 0x0000040810168981 */ /* 0x000ee2000c1e9900 */
[----:B------:R-:W-:Y:S01]  /*26b0*/  ISETP.NE.AND P2, PT, R4, UR5, PT ;  /* 0x0000000504007c0c */ /* 0x000fe2000bf45270 */
[----:B--2---:R-:W-:Y:S08]  /*26c0*/  @!P0 F2F.F64.F32 R18, R19 ;  /* 0x0000001300128310 */ /* 0x004ff00000201800 */
[----:B---3--:R-:W0:Y:S02]  /*26d0*/  @!P0 F2F.F64.F32 R16, R22 ;  /* 0x0000001600108310 */ /* 0x008e240000201800 */
[----:B0-----:R-:W-:Y:S01]  /*26e0*/  @!P0 DADD R16, R18, -R16 ;  /* 0x0000000012108229 */ /* 0x001fe20000000810 */
[----:B------:R-:W-:-:S07]  /*26f0*/  IMAD.MOV.U32 R18, RZ, RZ, R21 ;  /* 0x000000ffff127224 */ /* 0x000fce00078e0015 */
[----:B------:R-:W-:Y:S01]  /*2700*/  @!P0 DADD R28, R28, R16 ;  /* 0x000000001c1c8229 */ /* 0x000fe20000000010 */
[----:B------:R-:W-:Y:S10]  /*2710*/  @P2 BRA `(.L_x_65) ;  /* 0xfffffffc00082947 */ /* 0x000ff4000383ffff */
.L_x_52:
[----:B------:R-:W-:Y:S05]  /*2720*/  BSYNC.RECONVERGENT B0 ;  /* 0x0000000000007941 */ /* 0x000fea0003800200 */
.L_x_51:
[----:B------:R-:W-:Y:S05]  /*2730*/  @!P1 BRA `(.L_x_29) ;  /* 0xffffffec00e89947 */ /* 0x000fea000383ffff */
[----:B------:R-:W-:Y:S05]  /*2740*/  EXIT ;  /* 0x000000000000794d */ /* 0x000fea0003800000 */
        .weak           $__internal_1_$__cuda_sm20_rcp_rn_f32_slowpath
        .type           $__internal_1_$__cuda_sm20_rcp_rn_f32_slowpath,@function
        .size           $__internal_1_$__cuda_sm20_rcp_rn_f32_slowpath,(.L_x_72 - $__internal_1_$__cuda_sm20_rcp_rn_f32_slowpath)
$__internal_1_$__cuda_sm20_rcp_rn_f32_slowpath:
[----:B------:R-:W-:Y:S01]  /*2750*/  IMAD.SHL.U32 R15, R9, 0x2, RZ ;  /* 0x00000002090f7824 */ /* 0x000fe200078e00ff */
[----:B------:R-:W-:Y:S04]  /*2760*/  BSSY.RECONVERGENT B2, `(.L_x_66) ;  /* 0x0000030000027945 */ /* 0x000fe80003800200 */
[----:B------:R-:W-:-:S04]  /*2770*/  SHF.R.U32.HI R15, RZ, 0x18, R15 ;  /* 0x00000018ff0f7819 */ /* 0x000fc8000001160f */
[----:B------:R-:W-:-:S13]  /*2780*/  ISETP.NE.U32.AND P0, PT, R15, RZ, PT ;  /* 0x000000ff0f00720c */ /* 0x000fda0003f05070 */
[----:B------:R-:W-:Y:S05]  /*2790*/  @P0 BRA `(.L_x_67) ;  /* 0x0000000000280947 */ /* 0x000fea0003800000 */
[----:B------:R-:W-:-:S05]  /*27a0*/  IMAD.SHL.U32 R15, R9, 0x2, RZ ;  /* 0x00000002090f7824 */ /* 0x000fca00078e00ff */
[----:B------:R-:W-:-:S13]  /*27b0*/  ISETP.NE.AND P0, PT, R15, RZ, PT ;  /* 0x000000ff0f00720c */ /* 0x000fda0003f05270 */
[----:B------:R-:W-:Y:S01]  /*27c0*/  @P0 FFMA R17, R9, 1.84467440737095516160e+19, RZ ;  /* 0x5f80000009110823 */ /* 0x000fe200000000ff */
[----:B------:R-:W-:Y:S08]  /*27d0*/  @!P0 MUFU.RCP R16, R9 ;  /* 0x0000000900108308 */ /* 0x000ff00000001000 */
[----:B------:R-:W0:Y:S02]  /*27e0*/  @P0 MUFU.RCP R20, R17 ;  /* 0x0000001100140308 */ /* 0x000e240000001000 */
[----:B0-----:R-:W-:-:S04]  /*27f0*/  @P0 FFMA R15, R17, R20, -1 ;  /* 0xbf800000110f0423 */ /* 0x001fc80000000014 */
[----:B------:R-:W-:-:S04]  /*2800*/  @P0 FADD.FTZ R15, -R15, -RZ ;  /* 0x800000ff0f0f0221 */ /* 0x000fc80000010100 */
[----:B------:R-:W-:-:S04]  /*2810*/  @P0 FFMA R15, R20, R15, R20 ;  /* 0x0000000f140f0223 */ /* 0x000fc80000000014 */
[----:B------:R-:W-:Y:S01]  /*2820*/  @P0 FFMA R16, R15, 1.84467440737095516160e+19, RZ ;  /* 0x5f8000000f100823 */ /* 0x000fe200000000ff */
[----:B------:R-:W-:Y:S06]  /*2830*/  BRA `(.L_x_68) ;  /* 0x0000000000887947 */ /* 0x000fec0003800000 */
.L_x_67:
[----:B------:R-:W-:-:S05]  /*2840*/  VIADD R16, R15, 0xffffff03 ;  /* 0xffffff030f107836 */ /* 0x000fca0000000000 */
[----:B------:R-:W-:-:S13]  /*2850*/  ISETP.GT.U32.AND P0, PT, R16, 0x1, PT ;  /* 0x000000011000780c */ /* 0x000fda0003f04070 */
[----:B------:R-:W-:Y:S05]  /*2860*/  @P0 BRA `(.L_x_69) ;  /* 0x0000000000780947 */ /* 0x000fea0003800000 */
[----:B------:R-:W-:Y:S01]  /*2870*/  LOP3.LUT R17, R9, 0x7fffff, RZ, 0xc0, !PT ;  /* 0x007fffff09117812 */ /* 0x000fe200078ec0ff */
[----:B------:R-:W-:-:S03]  /*2880*/  IMAD.MOV.U32 R20, RZ, RZ, 0x3 ;  /* 0x00000003ff147424 */ /* 0x000fc600078e00ff */
        /* <DEDUP_REMOVED lines=11> */
[----:B------:R-:W-:-:S03]  /*2940*/  LOP3.LUT R23, R20, R21, RZ, 0xc0, !PT ;  /* 0x0000001514177212 */ /* 0x000fc600078ec0ff */
[----:B------:R-:W-:Y:S01]  /*2950*/  IMAD.MOV R17, RZ, RZ, -R17 ;  /* 0x000000ffff117224 */ /* 0x000fe200078e0a11 */
[----:B------:R-:W-:-:S04]  /*2960*/  SHF.R.U32.HI R23, RZ, R16, R23 ;  /* 0x00000010ff177219 */ /* 0x000fc80000011617 */
[----:B------:R-:W-:Y:S02]  /*2970*/  LOP3.LUT P2, RZ, R17, R16, R21, 0xf8, !PT ;  /* 0x0000001011ff7212 */ /* 0x000fe4000784f815 */
[C---:B------:R-:W-:Y:S02]  /*2980*/  LOP3.LUT P0, RZ, R23.reuse, 0x1, RZ, 0xc0, !PT ;  /* 0x0000000117ff7812 */ /* 0x040fe4000780c0ff */
[----:B------:R-:W-:-:S04]  /*2990*/  LOP3.LUT P3, RZ, R23, 0x2, RZ, 0xc0, !PT ;  /* 0x0000000217ff7812 */ /* 0x000fc8000786c0ff */
[----:B------:R-:W-:Y:S02]  /*29a0*/  PLOP3.LUT P0, PT, P0, P2, P3, 0xe0, 0x0 ;  /* 0x000000000000781c */ /* 0x000fe40000705c30 */
[----:B------:R-:W-:Y:S02]  /*29b0*/  LOP3.LUT P2, RZ, R9, 0x7fffff, RZ, 0xc0, !PT ;  /* 0x007fffff09ff7812 */ /* 0x000fe4000784c0ff */
[----:B------:R-:W-:-:S05]  /*29c0*/  SEL R16, RZ, 0x1, !P0 ;  /* 0x00000001ff107807 */ /* 0x000fca0004000000 */
[----:B------:R-:W-:-:S05]  /*29d0*/  IMAD.MOV R16, RZ, RZ, -R16 ;  /* 0x000000ffff107224 */ /* 0x000fca00078e0a10 */
[----:B------:R-:W-:Y:S01]  /*29e0*/  ISETP.GE.AND P0, PT, R16, RZ, PT ;  /* 0x000000ff1000720c */ /* 0x000fe20003f06270 */
[----:B------:R-:W-:-:S05]  /*29f0*/  VIADD R16, R15, 0xffffff04 ;  /* 0xffffff040f107836 */ /* 0x000fca0000000000 */
[----:B------:R-:W-:-:S07]  /*2a00*/  SHF.R.U32.HI R16, RZ, R16, R21 ;  /* 0x00000010ff107219 */ /* 0x000fce0000011615 */
[----:B------:R-:W-:-:S04]  /*2a10*/  @!P0 VIADD R16, R16, 0x1 ;  /* 0x0000000110108836 */ /* 0x000fc80000000000 */
[----:B------:R-:W-:-:S05]  /*2a20*/  @!P2 IMAD.SHL.U32 R16, R16, 0x2, RZ ;  /* 0x000000021010a824 */ /* 0x000fca00078e00ff */
[----:B------:R-:W-:Y:S01]  /*2a30*/  LOP3.LUT R16, R16, 0x80000000, R9, 0xf8, !PT ;  /* 0x8000000010107812 */ /* 0x000fe200078ef809 */
[----:B------:R-:W-:Y:S06]  /*2a40*/  BRA `(.L_x_68) ;  /* 0x0000000000047947 */ /* 0x000fec0003800000 */
.L_x_69:
[----:B------:R0:W1:Y:S02]  /*2a50*/  MUFU.RCP R16, R9 ;  /* 0x0000000900107308 */ /* 0x0000640000001000 */
.L_x_68:
[----:B------:R-:W-:Y:S05]  /*2a60*/  BSYNC.RECONVERGENT B2 ;  /* 0x0000000000027941 */ /* 0x000fea0003800200 */
.L_x_66:
[----:B------:R-:W-:-:S04]  /*2a70*/  IMAD.MOV.U32 R15, RZ, RZ, 0x0 ;  /* 0x00000000ff0f7424 */ /* 0x000fc800078e00ff */
[----:B01----:R-:W-:Y:S05]  /*2a80*/  RET.REL.NODEC R14 `(alphatrend_batch_f32) ;  /* 0xffffffd40e5c7950 */ /* 0x003fea0003c3ffff */
.L_x_70:
        /* <DEDUP_REMOVED lines=15> */
.L_x_72:


//--------------------- .nv.shared.reserved.0     --------------------------
	.section	.nv.shared.reserved.0,"aw",@nobits
	.weak		__nv_reservedSMEM_offset_0_alias
	.size		__nv_reservedSMEM_offset_0_alias, 0, 64
	.other		__nv_reservedSMEM_offset_0_alias,@"STO_CUDA_RESERVED_SHARED STV_DEFAULT"
__nv_reservedSMEM_offset_0_alias:
	.zero		0
	.zero		64


//--------------------- .nv.constant0.alphatrend_many_series_one_param_f32 --------------------------
	.section	.nv.constant0.alphatrend_many_series_one_param_f32,"a",@progbits
	.sectionflags	@""
	.align	4
.nv.constant0.alphatrend_many_series_one_param_f32:
	.zero		968


//--------------------- .nv.constant0.alphatrend_batch_f32 --------------------------
	.section	.nv.constant0.alphatrend_batch_f32,"a",@progbits
	.sectionflags	@""
	.align	4
.nv.constant0.alphatrend_batch_f32:
	.zero		992


//--------------------- SYMBOLS --------------------------

	.type		.nv.reservedSmem.offset0,@object
	.size		.nv.reservedSmem.offset0,0x4
